//
// Generated by NVIDIA NVVM Compiler
//
// Compiler Build ID: CL-36424714
// Cuda compilation tools, release 13.0, V13.0.88
// Based on NVVM 20.0.0
//

.version 9.0
.target sm_100
.address_size 64

	// .globl	_Z9KmeansGPUiiP5pointS0_
.func  (.param .b64 func_retval0) __internal_accurate_pow
(
	.param .b64 __internal_accurate_pow_param_0
)
;
.global .align 1 .u8 flag = 1;

.visible .entry _Z9KmeansGPUiiP5pointS0_(
	.param .u32 _Z9KmeansGPUiiP5pointS0__param_0,
	.param .u32 _Z9KmeansGPUiiP5pointS0__param_1,
	.param .u64 .ptr .align 1 _Z9KmeansGPUiiP5pointS0__param_2,
	.param .u64 .ptr .align 1 _Z9KmeansGPUiiP5pointS0__param_3
)
{
	.reg .pred 	%p<81>;
	.reg .b16 	%rs<6>;
	.reg .b32 	%r<110>;
	.reg .b32 	%f<35>;
	.reg .b64 	%rd<20>;
	.reg .b64 	%fd<104>;

	ld.param.u32 	%r23, [_Z9KmeansGPUiiP5pointS0__param_0];
	ld.param.u32 	%r24, [_Z9KmeansGPUiiP5pointS0__param_1];
	ld.param.u64 	%rd8, [_Z9KmeansGPUiiP5pointS0__param_2];
	ld.param.u64 	%rd7, [_Z9KmeansGPUiiP5pointS0__param_3];
	cvta.to.global.u64 	%rd1, %rd8;
	mov.u32 	%r25, %ctaid.x;
	mov.u32 	%r26, %ntid.x;
	mov.u32 	%r27, %tid.y;
	mad.lo.s32 	%r28, %r25, %r26, %r27;
	mov.u32 	%r29, %ctaid.y;
	mov.u32 	%r30, %ntid.y;
	mov.u32 	%r31, %tid.x;
	mad.lo.s32 	%r32, %r29, %r30, %r31;
	mov.u32 	%r33, %nctaid.x;
	mul.lo.s32 	%r34, %r33, %r26;
	mad.lo.s32 	%r1, %r34, %r28, %r32;
	ld.global.u8 	%rs1, [flag];
	setp.eq.s16 	%p2, %rs1, 0;
	@%p2 bra 	$L__BB0_49;
	cvta.to.global.u64 	%rd9, %rd7;
	mul.wide.s32 	%rd10, %r1, 12;
	add.s64 	%rd11, %rd9, %rd10;
	add.s64 	%rd2, %rd11, 8;
	mov.f64 	%fd40, 0d4000000000000000;
	{
	.reg .b32 %temp; 
	mov.b64 	{%temp, %r2}, %fd40;
	}
	and.b32  	%r3, %r2, 2146435072;
	setp.eq.s32 	%p3, %r3, 1062207488;
	setp.lt.s32 	%p4, %r2, 0;
	selp.b32 	%r4, 0, 2146435072, %p4;
	and.b32  	%r35, %r2, 2147483647;
	setp.ne.s32 	%p5, %r35, 1071644672;
	and.pred  	%p1, %p3, %p5;
	add.s64 	%rd3, %rd1, 16;
$L__BB0_2:
	setp.ge.s32 	%p6, %r1, %r24;
	mov.b16 	%rs2, 0;
	st.global.u8 	[flag], %rs2;
	bar.sync 	0;
	@%p6 bra 	$L__BB0_41;
	setp.lt.s32 	%p7, %r23, 1;
	ld.global.u32 	%r5, [%rd2];
	mov.u32 	%r106, %r5;
	@%p7 bra 	$L__BB0_39;
	setp.eq.s32 	%p8, %r23, 1;
	ld.global.f32 	%f1, [%rd2+-8];
	ld.global.f32 	%f2, [%rd2+-4];
	mov.f32 	%f34, 0f4E6E6B28;
	mov.b32 	%r107, 0;
	mov.u32 	%r106, %r5;
	@%p8 bra 	$L__BB0_27;
	mov.f32 	%f34, 0f4E6E6B28;
	mov.b32 	%r104, 0;
	mov.u64 	%rd19, %rd3;
	mov.u32 	%r106, %r5;
$L__BB0_6:
	setp.lt.s32 	%p9, %r2, 0;
	setp.eq.s32 	%p10, %r3, 1062207488;
	ld.global.f32 	%f18, [%rd19+-16];
	ld.global.f32 	%f4, [%rd19+-12];
	sub.f32 	%f5, %f1, %f18;
	cvt.f64.f32 	%fd1, %f5;
	{
	.reg .b32 %temp; 
	mov.b64 	{%temp, %r8}, %fd1;
	}
	abs.f64 	%fd2, %fd1;
	{ // callseq 0, 0
	.param .b64 param0;
	st.param.f64 	[param0], %fd2;
	.param .b64 retval0;
	call.uni (retval0), 
	__internal_accurate_pow, 
	(
	param0
	);
	ld.param.f64 	%fd41, [retval0];
	} // callseq 0
	setp.lt.s32 	%p12, %r8, 0;
	neg.f64 	%fd43, %fd41;
	selp.f64 	%fd44, %fd43, %fd41, %p10;
	selp.f64 	%fd45, %fd44, %fd41, %p12;
	setp.eq.f32 	%p13, %f5, 0f00000000;
	selp.b32 	%r39, %r8, 0, %p10;
	or.b32  	%r40, %r39, 2146435072;
	selp.b32 	%r41, %r40, %r39, %p9;
	mov.b32 	%r42, 0;
	mov.b64 	%fd46, {%r42, %r41};
	selp.f64 	%fd98, %fd46, %fd45, %p13;
	add.f64 	%fd47, %fd1, 0d4000000000000000;
	{
	.reg .b32 %temp; 
	mov.b64 	{%temp, %r43}, %fd47;
	}
	and.b32  	%r44, %r43, 2146435072;
	setp.ne.s32 	%p14, %r44, 2146435072;
	@%p14 bra 	$L__BB0_11;
	setp.num.f32 	%p15, %f5, %f5;
	@%p15 bra 	$L__BB0_9;
	mov.f64 	%fd48, 0d4000000000000000;
	add.rn.f64 	%fd98, %fd1, %fd48;
	bra.uni 	$L__BB0_11;
$L__BB0_9:
	setp.neu.f64 	%p16, %fd2, 0d7FF0000000000000;
	@%p16 bra 	$L__BB0_11;
	or.b32  	%r45, %r4, -2147483648;
	selp.b32 	%r46, %r45, %r4, %p1;
	selp.b32 	%r47, %r46, %r4, %p12;
	mov.b32 	%r48, 0;
	mov.b64 	%fd98, {%r48, %r47};
$L__BB0_11:
	setp.eq.f32 	%p21, %f5, 0f3F800000;
	selp.f64 	%fd7, 0d3FF0000000000000, %fd98, %p21;
	sub.f32 	%f6, %f2, %f4;
	cvt.f64.f32 	%fd8, %f6;
	{
	.reg .b32 %temp; 
	mov.b64 	{%temp, %r9}, %fd8;
	}
	abs.f64 	%fd9, %fd8;
	{ // callseq 1, 0
	.param .b64 param0;
	st.param.f64 	[param0], %fd9;
	.param .b64 retval0;
	call.uni (retval0), 
	__internal_accurate_pow, 
	(
	param0
	);
	ld.param.f64 	%fd49, [retval0];
	} // callseq 1
	setp.lt.s32 	%p22, %r9, 0;
	neg.f64 	%fd51, %fd49;
	selp.f64 	%fd52, %fd51, %fd49, %p10;
	selp.f64 	%fd53, %fd52, %fd49, %p22;
	setp.eq.f32 	%p23, %f6, 0f00000000;
	selp.b32 	%r49, %r9, 0, %p10;
	or.b32  	%r50, %r49, 2146435072;
	selp.b32 	%r51, %r50, %r49, %p9;
	mov.b32 	%r52, 0;
	mov.b64 	%fd54, {%r52, %r51};
	selp.f64 	%fd99, %fd54, %fd53, %p23;
	add.f64 	%fd55, %fd8, 0d4000000000000000;
	{
	.reg .b32 %temp; 
	mov.b64 	{%temp, %r53}, %fd55;
	}
	and.b32  	%r54, %r53, 2146435072;
	setp.ne.s32 	%p24, %r54, 2146435072;
	@%p24 bra 	$L__BB0_16;
	setp.num.f32 	%p25, %f6, %f6;
	@%p25 bra 	$L__BB0_14;
	mov.f64 	%fd56, 0d4000000000000000;
	add.rn.f64 	%fd99, %fd8, %fd56;
	bra.uni 	$L__BB0_16;
$L__BB0_14:
	setp.neu.f64 	%p26, %fd9, 0d7FF0000000000000;
	@%p26 bra 	$L__BB0_16;
	or.b32  	%r55, %r4, -2147483648;
	selp.b32 	%r56, %r55, %r4, %p1;
	selp.b32 	%r57, %r56, %r4, %p22;
	mov.b32 	%r58, 0;
	mov.b64 	%fd99, {%r58, %r57};
$L__BB0_16:
	setp.eq.f32 	%p31, %f6, 0f3F800000;
	selp.f64 	%fd57, 0d3FF0000000000000, %fd99, %p31;
	add.f64 	%fd58, %fd7, %fd57;
	sqrt.rn.f64 	%fd59, %fd58;
	cvt.rn.f32.f64 	%f19, %fd59;
	setp.gt.f32 	%p32, %f34, %f19;
	selp.f32 	%f7, %f19, %f34, %p32;
	selp.b32 	%r10, %r104, %r106, %p32;
	ld.global.f32 	%f20, [%rd19+-4];
	ld.global.f32 	%f8, [%rd19];
	sub.f32 	%f9, %f1, %f20;
	cvt.f64.f32 	%fd14, %f9;
	{
	.reg .b32 %temp; 
	mov.b64 	{%temp, %r11}, %fd14;
	}
	abs.f64 	%fd15, %fd14;
	{ // callseq 2, 0
	.param .b64 param0;
	st.param.f64 	[param0], %fd15;
	.param .b64 retval0;
	call.uni (retval0), 
	__internal_accurate_pow, 
	(
	param0
	);
	ld.param.f64 	%fd60, [retval0];
	} // callseq 2
	setp.lt.s32 	%p33, %r11, 0;
	neg.f64 	%fd62, %fd60;
	selp.f64 	%fd63, %fd62, %fd60, %p10;
	selp.f64 	%fd64, %fd63, %fd60, %p33;
	setp.eq.f32 	%p34, %f9, 0f00000000;
	selp.b32 	%r59, %r11, 0, %p10;
	or.b32  	%r60, %r59, 2146435072;
	selp.b32 	%r61, %r60, %r59, %p9;
	mov.b32 	%r62, 0;
	mov.b64 	%fd65, {%r62, %r61};
	selp.f64 	%fd100, %fd65, %fd64, %p34;
	add.f64 	%fd66, %fd14, 0d4000000000000000;
	{
	.reg .b32 %temp; 
	mov.b64 	{%temp, %r63}, %fd66;
	}
	and.b32  	%r64, %r63, 2146435072;
	setp.ne.s32 	%p35, %r64, 2146435072;
	@%p35 bra 	$L__BB0_21;
	setp.nan.f32 	%p36, %f9, %f9;
	@%p36 bra 	$L__BB0_20;
	setp.neu.f64 	%p37, %fd15, 0d7FF0000000000000;
	@%p37 bra 	$L__BB0_21;
	or.b32  	%r65, %r4, -2147483648;
	selp.b32 	%r66, %r65, %r4, %p1;
	selp.b32 	%r67, %r66, %r4, %p33;
	mov.b32 	%r68, 0;
	mov.b64 	%fd100, {%r68, %r67};
	bra.uni 	$L__BB0_21;
$L__BB0_20:
	mov.f64 	%fd67, 0d4000000000000000;
	add.rn.f64 	%fd100, %fd14, %fd67;
$L__BB0_21:
	setp.eq.f32 	%p42, %f9, 0f3F800000;
	selp.f64 	%fd20, 0d3FF0000000000000, %fd100, %p42;
	sub.f32 	%f10, %f2, %f8;
	cvt.f64.f32 	%fd21, %f10;
	{
	.reg .b32 %temp; 
	mov.b64 	{%temp, %r12}, %fd21;
	}
	abs.f64 	%fd22, %fd21;
	{ // callseq 3, 0
	.param .b64 param0;
	st.param.f64 	[param0], %fd22;
	.param .b64 retval0;
	call.uni (retval0), 
	__internal_accurate_pow, 
	(
	param0
	);
	ld.param.f64 	%fd68, [retval0];
	} // callseq 3
	setp.lt.s32 	%p43, %r12, 0;
	neg.f64 	%fd70, %fd68;
	selp.f64 	%fd71, %fd70, %fd68, %p10;
	selp.f64 	%fd72, %fd71, %fd68, %p43;
	setp.eq.f32 	%p44, %f10, 0f00000000;
	selp.b32 	%r69, %r12, 0, %p10;
	or.b32  	%r70, %r69, 2146435072;
	selp.b32 	%r71, %r70, %r69, %p9;
	mov.b32 	%r72, 0;
	mov.b64 	%fd73, {%r72, %r71};
	selp.f64 	%fd101, %fd73, %fd72, %p44;
	add.f64 	%fd74, %fd21, 0d4000000000000000;
	{
	.reg .b32 %temp; 
	mov.b64 	{%temp, %r73}, %fd74;
	}
	and.b32  	%r74, %r73, 2146435072;
	setp.ne.s32 	%p45, %r74, 2146435072;
	@%p45 bra 	$L__BB0_26;
	setp.nan.f32 	%p46, %f10, %f10;
	@%p46 bra 	$L__BB0_25;
	setp.neu.f64 	%p47, %fd22, 0d7FF0000000000000;
	@%p47 bra 	$L__BB0_26;
	or.b32  	%r75, %r4, -2147483648;
	selp.b32 	%r76, %r75, %r4, %p1;
	selp.b32 	%r77, %r76, %r4, %p43;
	mov.b32 	%r78, 0;
	mov.b64 	%fd101, {%r78, %r77};
	bra.uni 	$L__BB0_26;
$L__BB0_25:
	mov.f64 	%fd75, 0d4000000000000000;
	add.rn.f64 	%fd101, %fd21, %fd75;
$L__BB0_26:
	setp.eq.f32 	%p49, %f10, 0f3F800000;
	selp.f64 	%fd76, 0d3FF0000000000000, %fd101, %p49;
	add.f64 	%fd77, %fd20, %fd76;
	sqrt.rn.f64 	%fd78, %fd77;
	cvt.rn.f32.f64 	%f21, %fd78;
	setp.gt.f32 	%p50, %f7, %f21;
	selp.f32 	%f34, %f21, %f7, %p50;
	add.s32 	%r79, %r104, 1;
	selp.b32 	%r106, %r79, %r10, %p50;
	add.s64 	%rd19, %rd19, 24;
	add.s32 	%r104, %r104, 2;
	and.b32  	%r107, %r23, 2147483646;
	setp.ne.s32 	%p51, %r104, %r107;
	@%p51 bra 	$L__BB0_6;
$L__BB0_27:
	and.b32  	%r80, %r23, 1;
	setp.eq.b32 	%p52, %r80, 1;
	not.pred 	%p53, %p52;
	@%p53 bra 	$L__BB0_39;
	setp.lt.s32 	%p54, %r2, 0;
	setp.eq.s32 	%p55, %r3, 1062207488;
	mul.wide.u32 	%rd12, %r107, 12;
	add.s64 	%rd13, %rd1, %rd12;
	ld.global.f32 	%f22, [%rd13];
	ld.global.f32 	%f13, [%rd13+4];
	sub.f32 	%f14, %f1, %f22;
	cvt.f64.f32 	%fd27, %f14;
	{
	.reg .b32 %temp; 
	mov.b64 	{%temp, %r19}, %fd27;
	}
	abs.f64 	%fd28, %fd27;
	{ // callseq 4, 0
	.param .b64 param0;
	st.param.f64 	[param0], %fd28;
	.param .b64 retval0;
	call.uni (retval0), 
	__internal_accurate_pow, 
	(
	param0
	);
	ld.param.f64 	%fd79, [retval0];
	} // callseq 4
	setp.lt.s32 	%p57, %r19, 0;
	neg.f64 	%fd81, %fd79;
	selp.f64 	%fd82, %fd81, %fd79, %p55;
	selp.f64 	%fd83, %fd82, %fd79, %p57;
	setp.eq.f32 	%p58, %f14, 0f00000000;
	selp.b32 	%r81, %r19, 0, %p55;
	or.b32  	%r82, %r81, 2146435072;
	selp.b32 	%r83, %r82, %r81, %p54;
	mov.b32 	%r84, 0;
	mov.b64 	%fd84, {%r84, %r83};
	selp.f64 	%fd102, %fd84, %fd83, %p58;
	add.f64 	%fd85, %fd27, 0d4000000000000000;
	{
	.reg .b32 %temp; 
	mov.b64 	{%temp, %r85}, %fd85;
	}
	and.b32  	%r86, %r85, 2146435072;
	setp.ne.s32 	%p59, %r86, 2146435072;
	@%p59 bra 	$L__BB0_33;
	setp.nan.f32 	%p60, %f14, %f14;
	@%p60 bra 	$L__BB0_32;
	setp.neu.f64 	%p61, %fd28, 0d7FF0000000000000;
	@%p61 bra 	$L__BB0_33;
	setp.lt.s32 	%p62, %r19, 0;
	or.b32  	%r87, %r4, -2147483648;
	selp.b32 	%r88, %r87, %r4, %p1;
	selp.b32 	%r89, %r88, %r4, %p62;
	mov.b32 	%r90, 0;
	mov.b64 	%fd102, {%r90, %r89};
	bra.uni 	$L__BB0_33;
$L__BB0_32:
	mov.f64 	%fd86, 0d4000000000000000;
	add.rn.f64 	%fd102, %fd27, %fd86;
$L__BB0_33:
	setp.lt.s32 	%p63, %r2, 0;
	setp.eq.s32 	%p64, %r3, 1062207488;
	setp.eq.f32 	%p66, %f14, 0f3F800000;
	selp.f64 	%fd33, 0d3FF0000000000000, %fd102, %p66;
	sub.f32 	%f15, %f2, %f13;
	cvt.f64.f32 	%fd34, %f15;
	{
	.reg .b32 %temp; 
	mov.b64 	{%temp, %r20}, %fd34;
	}
	abs.f64 	%fd35, %fd34;
	{ // callseq 5, 0
	.param .b64 param0;
	st.param.f64 	[param0], %fd35;
	.param .b64 retval0;
	call.uni (retval0), 
	__internal_accurate_pow, 
	(
	param0
	);
	ld.param.f64 	%fd87, [retval0];
	} // callseq 5
	setp.lt.s32 	%p67, %r20, 0;
	neg.f64 	%fd89, %fd87;
	selp.f64 	%fd90, %fd89, %fd87, %p64;
	selp.f64 	%fd91, %fd90, %fd87, %p67;
	setp.eq.f32 	%p68, %f15, 0f00000000;
	selp.b32 	%r91, %r20, 0, %p64;
	or.b32  	%r92, %r91, 2146435072;
	selp.b32 	%r93, %r92, %r91, %p63;
	mov.b32 	%r94, 0;
	mov.b64 	%fd92, {%r94, %r93};
	selp.f64 	%fd103, %fd92, %fd91, %p68;
	add.f64 	%fd93, %fd34, 0d4000000000000000;
	{
	.reg .b32 %temp; 
	mov.b64 	{%temp, %r95}, %fd93;
	}
	and.b32  	%r96, %r95, 2146435072;
	setp.ne.s32 	%p69, %r96, 2146435072;
	@%p69 bra 	$L__BB0_38;
	setp.nan.f32 	%p70, %f15, %f15;
	@%p70 bra 	$L__BB0_37;
	setp.neu.f64 	%p71, %fd35, 0d7FF0000000000000;
	@%p71 bra 	$L__BB0_38;
	setp.lt.s32 	%p72, %r20, 0;
	or.b32  	%r97, %r4, -2147483648;
	selp.b32 	%r98, %r97, %r4, %p1;
	selp.b32 	%r99, %r98, %r4, %p72;
	mov.b32 	%r100, 0;
	mov.b64 	%fd103, {%r100, %r99};
	bra.uni 	$L__BB0_38;
$L__BB0_37:
	mov.f64 	%fd94, 0d4000000000000000;
	add.rn.f64 	%fd103, %fd34, %fd94;
$L__BB0_38:
	setp.eq.f32 	%p73, %f15, 0f3F800000;
	selp.f64 	%fd95, 0d3FF0000000000000, %fd103, %p73;
	add.f64 	%fd96, %fd33, %fd95;
	sqrt.rn.f64 	%fd97, %fd96;
	cvt.rn.f32.f64 	%f23, %fd97;
	setp.gt.f32 	%p74, %f34, %f23;
	selp.b32 	%r106, %r107, %r106, %p74;
$L__BB0_39:
	setp.eq.s32 	%p75, %r106, %r5;
	@%p75 bra 	$L__BB0_41;
	mov.b16 	%rs3, 1;
	st.global.u8 	[flag], %rs3;
	st.global.u32 	[%rd2], %r106;
$L__BB0_41:
	bar.sync 	0;
	ld.global.u8 	%rs4, [flag];
	setp.eq.s16 	%p76, %rs4, 0;
	@%p76 bra 	$L__BB0_49;
	mul.wide.s32 	%rd14, %r1, 12;
	add.s64 	%rd6, %rd1, %rd14;
	setp.ge.s32 	%p77, %r1, %r23;
	@%p77 bra 	$L__BB0_44;
	mov.b32 	%r101, 0;
	st.global.u32 	[%rd6], %r101;
	st.global.u32 	[%rd6+4], %r101;
$L__BB0_44:
	setp.ge.s32 	%p78, %r1, %r24;
	bar.sync 	0;
	@%p78 bra 	$L__BB0_46;
	ld.global.u32 	%r102, [%rd2];
	mul.wide.s32 	%rd15, %r102, 12;
	add.s64 	%rd16, %rd1, %rd15;
	ld.global.f32 	%f24, [%rd2+-8];
	atom.global.add.f32 	%f25, [%rd16], %f24;
	ld.global.u32 	%r103, [%rd2];
	mul.wide.s32 	%rd17, %r103, 12;
	add.s64 	%rd18, %rd1, %rd17;
	ld.global.f32 	%f26, [%rd2+-4];
	atom.global.add.f32 	%f27, [%rd18+4], %f26;
$L__BB0_46:
	setp.ge.s32 	%p79, %r1, %r23;
	bar.sync 	0;
	@%p79 bra 	$L__BB0_48;
	ld.global.f32 	%f28, [%rd6];
	cvt.rn.f32.s32 	%f29, %r24;
	div.rn.f32 	%f30, %f28, %f29;
	st.global.f32 	[%rd6], %f30;
	ld.global.f32 	%f31, [%rd6+4];
	div.rn.f32 	%f32, %f31, %f29;
	st.global.f32 	[%rd6+4], %f32;
$L__BB0_48:
	bar.sync 	0;
	ld.global.u8 	%rs5, [flag];
	setp.ne.s16 	%p80, %rs5, 0;
	@%p80 bra 	$L__BB0_2;
$L__BB0_49:
	ret;

}
.func  (.param .b64 func_retval0) __internal_accurate_pow(
	.param .b64 __internal_accurate_pow_param_0
)
{
	.reg .pred 	%p<8>;
	.reg .b32 	%r<49>;
	.reg .b32 	%f<3>;
	.reg .b64 	%fd<109>;

	ld.param.f64 	%fd10, [__internal_accurate_pow_param_0];
	{
	.reg .b32 %temp; 
	mov.b64 	{%temp, %r46}, %fd10;
	}
	{
	.reg .b32 %temp; 
	mov.b64 	{%r45, %temp}, %fd10;
	}
	shr.u32 	%r47, %r46, 20;
	setp.gt.u32 	%p1, %r46, 1048575;
	@%p1 bra 	$L__BB1_2;
	mul.f64 	%fd11, %fd10, 0d4350000000000000;
	{
	.reg .b32 %temp; 
	mov.b64 	{%temp, %r46}, %fd11;
	}
	{
	.reg .b32 %temp; 
	mov.b64 	{%r45, %temp}, %fd11;
	}
	shr.u32 	%r16, %r46, 20;
	add.s32 	%r47, %r16, -54;
$L__BB1_2:
	add.s32 	%r48, %r47, -1023;
	and.b32  	%r17, %r46, -2146435073;
	or.b32  	%r18, %r17, 1072693248;
	mov.b64 	%fd107, {%r45, %r18};
	setp.lt.u32 	%p2, %r18, 1073127583;
	@%p2 bra 	$L__BB1_4;
	{
	.reg .b32 %temp; 
	mov.b64 	{%r19, %temp}, %fd107;
	}
	{
	.reg .b32 %temp; 
	mov.b64 	{%temp, %r20}, %fd107;
	}
	add.s32 	%r21, %r20, -1048576;
	mov.b64 	%fd107, {%r19, %r21};
	add.s32 	%r48, %r47, -1022;
$L__BB1_4:
	add.f64 	%fd12, %fd107, 0dBFF0000000000000;
	add.f64 	%fd13, %fd107, 0d3FF0000000000000;
	rcp.approx.ftz.f64 	%fd14, %fd13;
	neg.f64 	%fd15, %fd13;
	fma.rn.f64 	%fd16, %fd15, %fd14, 0d3FF0000000000000;
	fma.rn.f64 	%fd17, %fd16, %fd16, %fd16;
	fma.rn.f64 	%fd18, %fd17, %fd14, %fd14;
	mul.f64 	%fd19, %fd12, %fd18;
	fma.rn.f64 	%fd20, %fd12, %fd18, %fd19;
	mul.f64 	%fd21, %fd20, %fd20;
	fma.rn.f64 	%fd22, %fd21, 0d3EB0F5FF7D2CAFE2, 0d3ED0F5D241AD3B5A;
	fma.rn.f64 	%fd23, %fd22, %fd21, 0d3EF3B20A75488A3F;
	fma.rn.f64 	%fd24, %fd23, %fd21, 0d3F1745CDE4FAECD5;
	fma.rn.f64 	%fd25, %fd24, %fd21, 0d3F3C71C7258A578B;
	fma.rn.f64 	%fd26, %fd25, %fd21, 0d3F6249249242B910;
	fma.rn.f64 	%fd27, %fd26, %fd21, 0d3F89999999999DFB;
	sub.f64 	%fd28, %fd12, %fd20;
	add.f64 	%fd29, %fd28, %fd28;
	neg.f64 	%fd30, %fd20;
	fma.rn.f64 	%fd31, %fd30, %fd12, %fd29;
	mul.f64 	%fd32, %fd18, %fd31;
	fma.rn.f64 	%fd33, %fd21, %fd27, 0d3FB5555555555555;
	mov.f64 	%fd34, 0d3FB5555555555555;
	sub.f64 	%fd35, %fd34, %fd33;
	fma.rn.f64 	%fd36, %fd21, %fd27, %fd35;
	add.f64 	%fd37, %fd36, 0dBC46A4CB00B9E7B0;
	add.f64 	%fd38, %fd33, %fd37;
	sub.f64 	%fd39, %fd33, %fd38;
	add.f64 	%fd40, %fd37, %fd39;
	mul.rn.f64 	%fd41, %fd20, %fd20;
	neg.f64 	%fd42, %fd41;
	fma.rn.f64 	%fd43, %fd20, %fd20, %fd42;
	{
	.reg .b32 %temp; 
	mov.b64 	{%r22, %temp}, %fd32;
	}
	{
	.reg .b32 %temp; 
	mov.b64 	{%temp, %r23}, %fd32;
	}
	add.s32 	%r24, %r23, 1048576;
	mov.b64 	%fd44, {%r22, %r24};
	fma.rn.f64 	%fd45, %fd20, %fd44, %fd43;
	mul.rn.f64 	%fd46, %fd41, %fd20;
	neg.f64 	%fd47, %fd46;
	fma.rn.f64 	%fd48, %fd41, %fd20, %fd47;
	fma.rn.f64 	%fd49, %fd41, %fd32, %fd48;
	fma.rn.f64 	%fd50, %fd45, %fd20, %fd49;
	mul.rn.f64 	%fd51, %fd38, %fd46;
	neg.f64 	%fd52, %fd51;
	fma.rn.f64 	%fd53, %fd38, %fd46, %fd52;
	fma.rn.f64 	%fd54, %fd38, %fd50, %fd53;
	fma.rn.f64 	%fd55, %fd40, %fd46, %fd54;
	add.f64 	%fd56, %fd51, %fd55;
	sub.f64 	%fd57, %fd51, %fd56;
	add.f64 	%fd58, %fd55, %fd57;
	add.f64 	%fd59, %fd20, %fd56;
	sub.f64 	%fd60, %fd20, %fd59;
	add.f64 	%fd61, %fd56, %fd60;
	add.f64 	%fd62, %fd58, %fd61;
	add.f64 	%fd63, %fd32, %fd62;
	add.f64 	%fd64, %fd59, %fd63;
	sub.f64 	%fd65, %fd59, %fd64;
	add.f64 	%fd66, %fd63, %fd65;
	xor.b32  	%r25, %r48, -2147483648;
	mov.b32 	%r26, 1127219200;
	mov.b64 	%fd67, {%r25, %r26};
	mov.b32 	%r27, -2147483648;
	mov.b64 	%fd68, {%r27, %r26};
	sub.f64 	%fd69, %fd67, %fd68;
	fma.rn.f64 	%fd70, %fd69, 0d3FE62E42FEFA39EF, %fd64;
	fma.rn.f64 	%fd71, %fd69, 0dBFE62E42FEFA39EF, %fd70;
	sub.f64 	%fd72, %fd71, %fd64;
	sub.f64 	%fd73, %fd66, %fd72;
	fma.rn.f64 	%fd74, %fd69, 0d3C7ABC9E3B39803F, %fd73;
	add.f64 	%fd75, %fd70, %fd74;
	sub.f64 	%fd76, %fd70, %fd75;
	add.f64 	%fd77, %fd74, %fd76;
	mov.f64 	%fd78, 0d4000000000000000;
	{
	.reg .b32 %temp; 
	mov.b64 	{%temp, %r28}, %fd78;
	}
	{
	.reg .b32 %temp; 
	mov.b64 	{%r29, %temp}, %fd78;
	}
	shl.b32 	%r30, %r28, 1;
	setp.gt.u32 	%p3, %r30, -33554433;
	and.b32  	%r31, %r28, -15728641;
	selp.b32 	%r32, %r31, %r28, %p3;
	mov.b64 	%fd79, {%r29, %r32};
	mul.rn.f64 	%fd80, %fd75, %fd79;
	neg.f64 	%fd81, %fd80;
	fma.rn.f64 	%fd82, %fd75, %fd79, %fd81;
	fma.rn.f64 	%fd83, %fd77, %fd79, %fd82;
	add.f64 	%fd4, %fd80, %fd83;
	sub.f64 	%fd84, %fd80, %fd4;
	add.f64 	%fd5, %fd83, %fd84;
	fma.rn.f64 	%fd85, %fd4, 0d3FF71547652B82FE, 0d4338000000000000;
	{
	.reg .b32 %temp; 
	mov.b64 	{%r13, %temp}, %fd85;
	}
	mov.f64 	%fd86, 0dC338000000000000;
	add.rn.f64 	%fd87, %fd85, %fd86;
	fma.rn.f64 	%fd88, %fd87, 0dBFE62E42FEFA39EF, %fd4;
	fma.rn.f64 	%fd89, %fd87, 0dBC7ABC9E3B39803F, %fd88;
	fma.rn.f64 	%fd90, %fd89, 0d3E5ADE1569CE2BDF, 0d3E928AF3FCA213EA;
	fma.rn.f64 	%fd91, %fd90, %fd89, 0d3EC71DEE62401315;
	fma.rn.f64 	%fd92, %fd91, %fd89, 0d3EFA01997C89EB71;
	fma.rn.f64 	%fd93, %fd92, %fd89, 0d3F2A01A014761F65;
	fma.rn.f64 	%fd94, %fd93, %fd89, 0d3F56C16C1852B7AF;
	fma.rn.f64 	%fd95, %fd94, %fd89, 0d3F81111111122322;
	fma.rn.f64 	%fd96, %fd95, %fd89, 0d3FA55555555502A1;
	fma.rn.f64 	%fd97, %fd96, %fd89, 0d3FC5555555555511;
	fma.rn.f64 	%fd98, %fd97, %fd89, 0d3FE000000000000B;
	fma.rn.f64 	%fd99, %fd98, %fd89, 0d3FF0000000000000;
	fma.rn.f64 	%fd100, %fd99, %fd89, 0d3FF0000000000000;
	{
	.reg .b32 %temp; 
	mov.b64 	{%r14, %temp}, %fd100;
	}
	{
	.reg .b32 %temp; 
	mov.b64 	{%temp, %r15}, %fd100;
	}
	shl.b32 	%r33, %r13, 20;
	add.s32 	%r34, %r33, %r15;
	mov.b64 	%fd108, {%r14, %r34};
	{
	.reg .b32 %temp; 
	mov.b64 	{%temp, %r35}, %fd4;
	}
	mov.b32 	%f2, %r35;
	abs.f32 	%f1, %f2;
	setp.lt.f32 	%p4, %f1, 0f4086232B;
	@%p4 bra 	$L__BB1_7;
	setp.lt.f64 	%p5, %fd4, 0d0000000000000000;
	add.f64 	%fd101, %fd4, 0d7FF0000000000000;
	selp.f64 	%fd108, 0d0000000000000000, %fd101, %p5;
	setp.geu.f32 	%p6, %f1, 0f40874800;
	@%p6 bra 	$L__BB1_7;
	shr.u32 	%r36, %r13, 31;
	add.s32 	%r37, %r13, %r36;
	shr.s32 	%r38, %r37, 1;
	shl.b32 	%r39, %r38, 20;
	add.s32 	%r40, %r15, %r39;
	mov.b64 	%fd102, {%r14, %r40};
	sub.s32 	%r41, %r13, %r38;
	shl.b32 	%r42, %r41, 20;
	add.s32 	%r43, %r42, 1072693248;
	mov.b32 	%r44, 0;
	mov.b64 	%fd103, {%r44, %r43};
	mul.f64 	%fd108, %fd103, %fd102;
$L__BB1_7:
	abs.f64 	%fd104, %fd108;
	setp.eq.f64 	%p7, %fd104, 0d7FF0000000000000;
	fma.rn.f64 	%fd105, %fd108, %fd5, %fd108;
	selp.f64 	%fd106, %fd108, %fd105, %p7;
	st.param.f64 	[func_retval0], %fd106;
	ret;

}


// ===== COMPILED SASS (sm_100) =====

	.target	sm_100

	.elftype	@"ET_EXEC"


//--------------------- .note.nv.tkinfo           --------------------------
	.section	.note.nv.tkinfo,"",@"SHT_NOTE"
	.sectionflags	@"SHF_NOTE_NV_TKINFO"
	.tkinfo
        /*0018*/ 	.word	0x00000002
        /*0030*/ 	.string	""
        /*0030*/ 	.string	"ptxas"
        /*0030*/ 	.string	"Cuda compilation tools, release 13.0, V13.0.88"
        /*0030*/ 	.string	"Build cuda_13.0.r13.0/compiler.36424714_0"
        /*0030*/ 	.string	"-arch sm_100 -m 64 "



//--------------------- .note.nv.cuinfo           --------------------------
	.section	.note.nv.cuinfo,"",@"SHT_NOTE"
	.sectionflags	@"SHF_NOTE_NV_CUINFO"
        /*0018*/ 	.short	0x0002
        /*001a*/ 	.short	0x0064
        /*001c*/ 	.short	0x0082
	.zero		2


//--------------------- .nv.info                  --------------------------
	.section	.nv.info,"",@"SHT_CUDA_INFO"
	.align	4


	//----- nvinfo : EIATTR_REGCOUNT
	.align		4
        /*0000*/ 	.byte	0x04, 0x2f
        /*0002*/ 	.short	(.L_2 - .L_1)
	.align		4
.L_1:
        /*0004*/ 	.word	index@(_Z9KmeansGPUiiP5pointS0_)
        /*0008*/ 	.word	0x00000026


	//----- nvinfo : EIATTR_FRAME_SIZE
	.align		4
.L_2:
        /*000c*/ 	.byte	0x04, 0x11
        /*000e*/ 	.short	(.L_4 - .L_3)
	.align		4
.L_3:
        /*0010*/ 	.word	index@($_Z9KmeansGPUiiP5pointS0_$__internal_accurate_pow)
        /*0014*/ 	.word	0x00000000


	//----- nvinfo : EIATTR_FRAME_SIZE
	.align		4
.L_4:
        /*0018*/ 	.byte	0x04, 0x11
        /*001a*/ 	.short	(.L_6 - .L_5)
	.align		4
.L_5:
        /*001c*/ 	.word	index@($__internal_1_$__cuda_sm3x_div_rn_noftz_f32_slowpath)
        /*0020*/ 	.word	0x00000000


	//----- nvinfo : EIATTR_FRAME_SIZE
	.align		4
.L_6:
        /*0024*/ 	.byte	0x04, 0x11
        /*0026*/ 	.short	(.L_8 - .L_7)
	.align		4
.L_7:
        /*0028*/ 	.word	index@($__internal_0_$__cuda_sm20_dsqrt_rn_f64_mediumpath_v1)
        /*002c*/ 	.word	0x00000000


	//----- nvinfo : EIATTR_FRAME_SIZE
	.align		4
.L_8:
        /*0030*/ 	.byte	0x04, 0x11
        /*0032*/ 	.short	(.L_10 - .L_9)
	.align		4
.L_9:
        /*0034*/ 	.word	index@(_Z9KmeansGPUiiP5pointS0_)
        /*0038*/ 	.word	0x00000000


	//----- nvinfo : EIATTR_MIN_STACK_SIZE
	.align		4
.L_10:
        /*003c*/ 	.byte	0x04, 0x12
        /*003e*/ 	.short	(.L_12 - .L_11)
	.align		4
.L_11:
        /*0040*/ 	.word	index@(_Z9KmeansGPUiiP5pointS0_)
        /*0044*/ 	.word	0x00000000
.L_12:


//--------------------- .nv.compat                --------------------------
	.section	.nv.compat,"",@"SHT_CUDA_COMPAT_INFO"
	.align	4
        /*0000*/ 	.byte	0x02, 0x09, 0x00, 0x00, 0x02, 0x02, 0x01, 0x00, 0x02, 0x05, 0x05, 0x00, 0x03, 0x07, 0x01, 0x01
        /*0010*/ 	.byte	0x02, 0x03, 0x00, 0x00, 0x02, 0x06, 0x01, 0x00, 0x04, 0x0b, 0x08, 0x00, 0x01, 0x00, 0x00, 0x00
        /*0020*/ 	.byte	0x00, 0x00, 0x00, 0x00


//--------------------- .nv.info._Z9KmeansGPUiiP5pointS0_ --------------------------
	.section	.nv.info._Z9KmeansGPUiiP5pointS0_,"",@"SHT_CUDA_INFO"
	.sectionflags	@""
	.align	4


	//----- nvinfo : EIATTR_CUDA_API_VERSION
	.align		4
        /*0000*/ 	.byte	0x04, 0x37
        /*0002*/ 	.short	(.L_14 - .L_13)
.L_13:
        /*0004*/ 	.word	0x00000082


	//----- nvinfo : EIATTR_KPARAM_INFO
	.align		4
.L_14:
        /*0008*/ 	.byte	0x04, 0x17
        /*000a*/ 	.short	(.L_16 - .L_15)
.L_15:
        /*000c*/ 	.word	0x00000000
        /*0010*/ 	.short	0x0003
        /*0012*/ 	.short	0x0010
        /*0014*/ 	.byte	0x00, 0xf5, 0x21, 0x00


	//----- nvinfo : EIATTR_KPARAM_INFO
	.align		4
.L_16:
        /*0018*/ 	.byte	0x04, 0x17
        /*001a*/ 	.short	(.L_18 - .L_17)
.L_17:
        /*001c*/ 	.word	0x00000000
        /*0020*/ 	.short	0x0002
        /*0022*/ 	.short	0x0008
        /*0024*/ 	.byte	0x00, 0xf5, 0x21, 0x00


	//----- nvinfo : EIATTR_KPARAM_INFO
	.align		4
.L_18:
        /*0028*/ 	.byte	0x04, 0x17
        /*002a*/ 	.short	(.L_20 - .L_19)
.L_19:
        /*002c*/ 	.word	0x00000000
        /*0030*/ 	.short	0x0001
        /*0032*/ 	.short	0x0004
        /*0034*/ 	.byte	0x00, 0xf0, 0x11, 0x00


	//----- nvinfo : EIATTR_KPARAM_INFO
	.align		4
.L_20:
        /*0038*/ 	.byte	0x04, 0x17
        /*003a*/ 	.short	(.L_22 - .L_21)
.L_21:
        /*003c*/ 	.word	0x00000000
        /*0040*/ 	.short	0x0000
        /*0042*/ 	.short	0x0000
        /*0044*/ 	.byte	0x00, 0xf0, 0x11, 0x00


	//----- nvinfo : EIATTR_SPARSE_MMA_MASK
	.align		4
.L_22:
        /*0048*/ 	.byte	0x03, 0x50
        /*004a*/ 	.short	0x0000


	//----- nvinfo : EIATTR_MAXREG_COUNT
	.align		4
        /*004c*/ 	.byte	0x03, 0x1b
        /*004e*/ 	.short	0x00ff


	//----- nvinfo : EIATTR_NUM_BARRIERS
	.align		4
        /*0050*/ 	.byte	0x02, 0x4c
        /*0052*/ 	.byte	0x01
	.zero		1


	//----- nvinfo : EIATTR_MERCURY_ISA_VERSION
	.align		4
        /*0054*/ 	.byte	0x03, 0x5f
        /*0056*/ 	.short	0x0101


	//----- nvinfo : EIATTR_VRC_CTA_INIT_COUNT
	.align		4
        /*0058*/ 	.byte	0x02, 0x4a
	.zero		1
	.zero		1


	//----- nvinfo : EIATTR_EXIT_INSTR_OFFSETS
	.align		4
        /*005c*/ 	.byte	0x04, 0x1c
        /*005e*/ 	.short	(.L_24 - .L_23)


	//   ....[0]....
.L_23:
        /*0060*/ 	.word	0x000000b0


	//   ....[1]....
        /*0064*/ 	.word	0x00001470


	//   ....[2]....
        /*0068*/ 	.word	0x00001850


	//----- nvinfo : EIATTR_CRS_STACK_SIZE
	.align		4
.L_24:
        /*006c*/ 	.byte	0x04, 0x1e
        /*006e*/ 	.short	(.L_26 - .L_25)
.L_25:
        /*0070*/ 	.word	0x00000000


	//----- nvinfo : EIATTR_CBANK_PARAM_SIZE
	.align		4
.L_26:
        /*0074*/ 	.byte	0x03, 0x19
        /*0076*/ 	.short	0x0018


	//----- nvinfo : EIATTR_PARAM_CBANK
	.align		4
        /*0078*/ 	.byte	0x04, 0x0a
        /*007a*/ 	.short	(.L_28 - .L_27)
	.align		4
.L_27:
        /*007c*/ 	.word	index@(.nv.constant0._Z9KmeansGPUiiP5pointS0_)
        /*0080*/ 	.short	0x0380
        /*0082*/ 	.short	0x0018


	//----- nvinfo : EIATTR_SW_WAR
	.align		4
.L_28:
        /*0084*/ 	.byte	0x04, 0x36
        /*0086*/ 	.short	(.L_30 - .L_29)
.L_29:
        /*0088*/ 	.word	0x00000008
.L_30:


//--------------------- .nv.callgraph             --------------------------
	.section	.nv.callgraph,"",@"SHT_CUDA_CALLGRAPH"
	.align	4
	.sectionentsize	8
	.align		4
        /*0000*/ 	.word	0x00000000
	.align		4
        /*0004*/ 	.word	0xffffffff
	.align		4
        /*0008*/ 	.word	0x00000000
	.align		4
        /*000c*/ 	.word	0xfffffffe
	.align		4
        /*0010*/ 	.word	0x00000000
	.align		4
        /*0014*/ 	.word	0xfffffffd
	.align		4
        /*0018*/ 	.word	0x00000000
	.align		4
        /*001c*/ 	.word	0xfffffffc


//--------------------- .nv.constant4             --------------------------
	.section	.nv.constant4,"a",@progbits
	.align	8
	.align		8
.nv.constant4:
        /*0000*/ 	.dword	flag


//--------------------- .text._Z9KmeansGPUiiP5pointS0_ --------------------------
	.section	.text._Z9KmeansGPUiiP5pointS0_,"ax",@progbits
	.align	128
        .global         _Z9KmeansGPUiiP5pointS0_
        .type           _Z9KmeansGPUiiP5pointS0_,@function
        .size           _Z9KmeansGPUiiP5pointS0_,(.L_x_61 - _Z9KmeansGPUiiP5pointS0_)
        .other          _Z9KmeansGPUiiP5pointS0_,@"STO_CUDA_ENTRY STV_DEFAULT"
_Z9KmeansGPUiiP5pointS0_:
.text._Z9KmeansGPUiiP5pointS0_:
[----:B------:R-:W-:Y:S08]  /*0000*/  LDC R1, c[0x0][0x37c] ;  /* 0x0000df00ff017b82 */ /* 0x000ff00000000800 */
[----:B------:R-:W0:Y:S01]  /*0010*/  LDC.64 R2, c[0x4][RZ] ;  /* 0x01000000ff027b82 */ /* 0x000e220000000a00 */
[----:B------:R-:W0:Y:S02]  /*0020*/  LDCU.64 UR6, c[0x0][0x358] ;  /* 0x00006b00ff0677ac */ /* 0x000e240008000a00 */
[----:B0-----:R-:W2:Y:S05]  /*0030*/  LDG.E.U8 R2, desc[UR6][R2.64] ;  /* 0x0000000602027981 */ /* 0x001eaa000c1e1100 */
[----:B------:R-:W0:Y:S01]  /*0040*/  LDC R4, c[0x0][0x360] ;  /* 0x0000d800ff047b82 */ /* 0x000e220000000800 */
[----:B------:R-:W1:Y:S01]  /*0050*/  S2R R5, SR_TID.X ;  /* 0x0000000000057919 */ /* 0x000e620000002100 */
[----:B------:R-:W3:Y:S06]  /*0060*/  S2R R7, SR_TID.Y ;  /* 0x0000000000077919 */ /* 0x000eec0000002200 */
[----:B------:R-:W4:Y:S08]  /*0070*/  LDC R0, c[0x0][0x364] ;  /* 0x0000d900ff007b82 */ /* 0x000f300000000800 */
[----:B------:R-:W0:Y:S08]  /*0080*/  S2UR UR9, SR_CTAID.Y ;  /* 0x00000000000979c3 */ /* 0x000e300000002600 */
[----:B------:R-:W0:Y:S01]  /*0090*/  S2UR UR8, SR_CTAID.X ;  /* 0x00000000000879c3 */ /* 0x000e220000002500 */
[----:B--2---:R-:W-:-:S13]  /*00a0*/  ISETP.NE.AND P0, PT, R2, RZ, PT ;  /* 0x000000ff0200720c */ /* 0x004fda0003f05270 */
[----:B01-34-:R-:W-:Y:S05]  /*00b0*/  @!P0 EXIT ;  /* 0x000000000000894d */ /* 0x01bfea0003800000 */
[----:B------:R-:W0:Y:S01]  /*00c0*/  LDCU UR10, c[0x0][0x370] ;  /* 0x00006e00ff0a77ac */ /* 0x000e220008000800 */
[----:B------:R-:W1:Y:S01]  /*00d0*/  LDC.64 R10, c[0x0][0x390] ;  /* 0x0000e400ff0a7b82 */ /* 0x000e620000000a00 */
[----:B------:R-:W-:Y:S01]  /*00e0*/  IMAD R0, R0, UR9, R5 ;  /* 0x0000000900007c24 */ /* 0x000fe2000f8e0205 */
[----:B------:R-:W2:Y:S01]  /*00f0*/  LDCU.64 UR4, c[0x0][0x388] ;  /* 0x00007100ff0477ac */ /* 0x000ea20008000a00 */
[C---:B------:R-:W-:Y:S02]  /*0100*/  IMAD R7, R4.reuse, UR8, R7 ;  /* 0x0000000804077c24 */ /* 0x040fe4000f8e0207 */
[----:B0-----:R-:W-:-:S04]  /*0110*/  IMAD R2, R4, UR10, RZ ;  /* 0x0000000a04027c24 */ /* 0x001fc8000f8e02ff */
[----:B------:R-:W-:Y:S01]  /*0120*/  IMAD R7, R7, R2, R0 ;  /* 0x0000000207077224 */ /* 0x000fe200078e0200 */
[----:B--2---:R-:W-:-:S03]  /*0130*/  UIADD3 UR4, UP0, UPT, UR4, 0x10, URZ ;  /* 0x0000001004047890 */ /* 0x004fc6000ff1e0ff */
[----:B-1----:R-:W-:Y:S01]  /*0140*/  IMAD.WIDE R10, R7, 0xc, R10 ;  /* 0x0000000c070a7825 */ /* 0x002fe200078e020a */
[----:B------:R-:W-:-:S12]  /*0150*/  UIADD3.X UR5, UPT, UPT, URZ, UR5, URZ, UP0, !UPT ;  /* 0x00000005ff057290 */ /* 0x000fd800087fe4ff */
.L_x_41:
[----:B0-----:R-:W0:Y:S01]  /*0160*/  LDCU UR8, c[0x0][0x384] ;  /* 0x00007080ff0877ac */ /* 0x001e220008000800 */
[----:B------:R-:W1:Y:S01]  /*0170*/  LDC.64 R2, c[0x4][RZ] ;  /* 0x01000000ff027b82 */ /* 0x000e620000000a00 */
[----:B------:R-:W-:Y:S01]  /*0180*/  BSSY.RECONVERGENT B0, `(.L_x_0) ;  /* 0x000012a000007945 */ /* 0x000fe20003800200 */
[----:B--2---:R-:W2:Y:S01]  /*0190*/  LDCU UR12, c[0x0][0x380] ;  /* 0x00007000ff0c77ac */ /* 0x004ea20008000800 */
[----:B0-----:R-:W-:Y:S01]  /*01a0*/  ISETP.GE.AND P0, PT, R7, UR8, PT ;  /* 0x0000000807007c0c */ /* 0x001fe2000bf06270 */
[----:B-1----:R0:W-:Y:S04]  /*01b0*/  STG.E.U8 desc[UR6][R2.64], RZ ;  /* 0x000000ff02007986 */ /* 0x0021e8000c101106 */
[----:B------:R-:W-:Y:S08]  /*01c0*/  BAR.SYNC.DEFER_BLOCKING 0x0 ;  /* 0x0000000000007b1d */ /* 0x000ff00000010000 */
[----:B--2---:R-:W-:Y:S05]  /*01d0*/  @P0 BRA `(.L_x_1) ;  /* 0x0000001000900947 */ /* 0x004fea0003800000 */
[----:B------:R-:W2:Y:S01]  /*01e0*/  LDG.E R6, desc[UR6][R10.64+0x8] ;  /* 0x000008060a067981 */ /* 0x000ea2000c1e1900 */
[----:B------:R-:W1:Y:S02]  /*01f0*/  LDCU UR8, c[0x0][0x380] ;  /* 0x00007000ff0877ac */ /* 0x000e640008000800 */
[----:B-1----:R-:W-:-:S05]  /*0200*/  IMAD.U32 R12, RZ, RZ, UR8 ;  /* 0x00000008ff0c7e24 */ /* 0x002fca000f8e00ff */
[----:B------:R-:W-:Y:S01]  /*0210*/  ISETP.GE.AND P0, PT, R12, 0x1, PT ;  /* 0x000000010c00780c */ /* 0x000fe20003f06270 */
[----:B--2---:R-:W-:-:S12]  /*0220*/  IMAD.MOV.U32 R5, RZ, RZ, R6 ;  /* 0x000000ffff057224 */ /* 0x004fd800078e0006 */
[----:B------:R-:W-:Y:S05]  /*0230*/  @!P0 BRA `(.L_x_2) ;  /* 0x0000001000648947 */ /* 0x000fea0003800000 */
[----:B------:R1:W5:Y:S04]  /*0240*/  LDG.E R4, desc[UR6][R10.64] ;  /* 0x000000060a047981 */ /* 0x000368000c1e1900 */
[----:B0-----:R1:W5:Y:S01]  /*0250*/  LDG.E R3, desc[UR6][R10.64+0x4] ;  /* 0x000004060a037981 */ /* 0x001362000c1e1900 */
[----:B------:R-:W-:Y:S01]  /*0260*/  ISETP.NE.AND P0, PT, R12, 0x1, PT ;  /* 0x000000010c00780c */ /* 0x000fe20003f05270 */
[----:B------:R-:W-:Y:S02]  /*0270*/  IMAD.MOV.U32 R2, RZ, RZ, 0x4e6e6b28 ;  /* 0x4e6e6b28ff027424 */ /* 0x000fe400078e00ff */
[----:B------:R-:W-:Y:S02]  /*0280*/  IMAD.MOV.U32 R0, RZ, RZ, RZ ;  /* 0x000000ffff007224 */ /* 0x000fe400078e00ff */
[----:B------:R-:W-:-:S08]  /*0290*/  IMAD.MOV.U32 R5, RZ, RZ, R6 ;  /* 0x000000ffff057224 */ /* 0x000fd000078e0006 */
[----:B-1----:R-:W-:Y:S05]  /*02a0*/  @!P0 BRA `(.L_x_3) ;  /* 0x0000000800dc8947 */ /* 0x002fea0003800000 */
[----:B------:R-:W-:Y:S02]  /*02b0*/  IMAD.MOV.U32 R2, RZ, RZ, 0x4e6e6b28 ;  /* 0x4e6e6b28ff027424 */ /* 0x000fe400078e00ff */
[----:B------:R-:W-:Y:S02]  /*02c0*/  IMAD.MOV.U32 R0, RZ, RZ, RZ ;  /* 0x000000ffff007224 */ /* 0x000fe400078e00ff */
[----:B------:R-:W-:Y:S02]  /*02d0*/  IMAD.U32 R8, RZ, RZ, UR4 ;  /* 0x00000004ff087e24 */ /* 0x000fe4000f8e00ff */
[----:B------:R-:W-:Y:S02]  /*02e0*/  IMAD.U32 R9, RZ, RZ, UR5 ;  /* 0x00000005ff097e24 */ /* 0x000fe4000f8e00ff */
[----:B------:R-:W-:-:S07]  /*02f0*/  IMAD.MOV.U32 R5, RZ, RZ, R6 ;  /* 0x000000ffff057224 */ /* 0x000fce00078e0006 */
.L_x_22:
[----:B------:R-:W2:Y:S04]  /*0300*/  LDG.E R13, desc[UR6][R8.64+-0x10] ;  /* 0xfffff006080d7981 */ /* 0x000ea8000c1e1900 */
[----:B-----5:R0:W5:Y:S01]  /*0310*/  LDG.E R30, desc[UR6][R8.64+-0xc] ;  /* 0xfffff406081e7981 */ /* 0x020162000c1e1900 */
[----:B------:R-:W-:Y:S01]  /*0320*/  BSSY.RECONVERGENT B1, `(.L_x_4) ;  /* 0x0000007000017945 */ /* 0x000fe20003800200 */
[----:B------:R-:W-:Y:S01]  /*0330*/  MOV R32, 0x390 ;  /* 0x0000039000207802 */ /* 0x000fe20000000f00 */
[----:B--2---:R-:W-:-:S04]  /*0340*/  FADD R34, R4, -R13 ;  /* 0x8000000d04227221 */ /* 0x004fc80000000000 */
[----:B------:R-:W1:Y:S02]  /*0350*/  F2F.F64.F32 R28, R34 ;  /* 0x00000022001c7310 */ /* 0x000e640000201800 */
[----:B-1----:R-:W-:-:S10]  /*0360*/  DADD R12, -RZ, |R28| ;  /* 0x00000000ff0c7229 */ /* 0x002fd4000000051c */
[----:B0-----:R-:W-:-:S07]  /*0370*/  IMAD.MOV.U32 R33, RZ, RZ, R13 ;  /* 0x000000ffff217224 */ /* 0x001fce00078e000d */
[----:B-----5:R-:W-:Y:S05]  /*0380*/  CALL.REL.NOINC `($_Z9KmeansGPUiiP5pointS0_$__internal_accurate_pow) ;  /* 0x0000001c00787944 */ /* 0x020fea0003c00000 */
[----:B------:R-:W-:Y:S05]  /*0390*/  BSYNC.RECONVERGENT B1 ;  /* 0x0000000000017941 */ /* 0x000fea0003800200 */
.L_x_4:
[----:B------:R-:W-:Y:S01]  /*03a0*/  FADD R35, R3, -R30 ;  /* 0x8000001e03237221 */ /* 0x000fe20000000000 */
[----:B------:R-:W-:Y:S01]  /*03b0*/  DADD R14, R28, 2 ;  /* 0x400000001c0e7429 */ /* 0x000fe20000000000 */
[C---:B------:R-:W-:Y:S01]  /*03c0*/  FSETP.NEU.AND P1, PT, R34.reuse, RZ, PT ;  /* 0x000000ff2200720b */ /* 0x040fe20003f2d000 */
[----:B------:R-:W-:Y:S01]  /*03d0*/  BSSY.RECONVERGENT B1, `(.L_x_5) ;  /* 0x0000010000017945 */ /* 0x000fe20003800200 */
[----:B------:R-:W0:Y:S01]  /*03e0*/  F2F.F64.F32 R30, R35 ;  /* 0x00000023001e7310 */ /* 0x000e220000201800 */
[----:B------:R-:W-:-:S06]  /*03f0*/  FSETP.NEU.AND P0, PT, R34, 1, PT ;  /* 0x3f8000002200780b */ /* 0x000fcc0003f0d000 */
[----:B------:R-:W-:Y:S02]  /*0400*/  LOP3.LUT R14, R15, 0x7ff00000, RZ, 0xc0, !PT ;  /* 0x7ff000000f0e7812 */ /* 0x000fe400078ec0ff */
[----:B------:R-:W-:Y:S02]  /*0410*/  FSEL R15, R12, RZ, P1 ;  /* 0x000000ff0c0f7208 */ /* 0x000fe40000800000 */
[----:B------:R-:W-:Y:S02]  /*0420*/  ISETP.NE.AND P2, PT, R14, 0x7ff00000, PT ;  /* 0x7ff000000e00780c */ /* 0x000fe40003f45270 */
[----:B------:R-:W-:Y:S01]  /*0430*/  FSEL R14, R13, RZ, P1 ;  /* 0x000000ff0d0e7208 */ /* 0x000fe20000800000 */
[----:B0-----:R-:W-:-:S10]  /*0440*/  DADD R32, -RZ, |R30| ;  /* 0x00000000ff207229 */ /* 0x001fd4000000051e */
[----:B------:R-:W-:Y:S01]  /*0450*/  IMAD.MOV.U32 R12, RZ, RZ, R32 ;  /* 0x000000ffff0c7224 */ /* 0x000fe200078e0020 */
[----:B------:R-:W-:Y:S06]  /*0460*/  @P2 BRA `(.L_x_6) ;  /* 0x0000000000182947 */ /* 0x000fec0003800000 */
[----:B------:R-:W-:-:S13]  /*0470*/  FSETP.NAN.AND P1, PT, R34, R34, PT ;  /* 0x000000222200720b */ /* 0x000fda0003f28000 */
[----:B------:R-:W-:Y:S01]  /*0480*/  @P1 DADD R14, R28, 2 ;  /* 0x400000001c0e1429 */ /* 0x000fe20000000000 */
[----:B------:R-:W-:Y:S10]  /*0490*/  @P1 BRA `(.L_x_6) ;  /* 0x00000000000c1947 */ /* 0x000ff40003800000 */
[----:B------:R-:W-:-:S14]  /*04a0*/  DSETP.NEU.AND P1, PT, |R28|, +INF , PT ;  /* 0x7ff000001c00742a */ /* 0x000fdc0003f2d200 */
[----:B------:R-:W-:Y:S02]  /*04b0*/  @!P1 IMAD.MOV.U32 R14, RZ, RZ, 0x0 ;  /* 0x00000000ff0e9424 */ /* 0x000fe400078e00ff */
[----:B------:R-:W-:-:S07]  /*04c0*/  @!P1 IMAD.MOV.U32 R15, RZ, RZ, 0x7ff00000 ;  /* 0x7ff00000ff0f9424 */ /* 0x000fce00078e00ff */
.L_x_6:
[----:B------:R-:W-:Y:S05]  /*04d0*/  BSYNC.RECONVERGENT B1 ;  /* 0x0000000000017941 */ /* 0x000fea0003800200 */
.L_x_5:
[----:B------:R-:W-:Y:S01]  /*04e0*/  BSSY.RECONVERGENT B1, `(.L_x_7) ;  /* 0x0000005000017945 */ /* 0x000fe20003800200 */
[----:B------:R-:W-:Y:S02]  /*04f0*/  FSEL R28, R14, RZ, P0 ;  /* 0x000000ff0e1c7208 */ /* 0x000fe40000000000 */
[----:B------:R-:W-:Y:S02]  /*0500*/  FSEL R29, R15, 1.875, P0 ;  /* 0x3ff000000f1d7808 */ /* 0x000fe40000000000 */
[----:B------:R-:W-:-:S07]  /*0510*/  MOV R32, 0x530 ;  /* 0x0000053000207802 */ /* 0x000fce0000000f00 */
[----:B------:R-:W-:Y:S05]  /*0520*/  CALL.REL.NOINC `($_Z9KmeansGPUiiP5pointS0_$__internal_accurate_pow) ;  /* 0x0000001c00107944 */ /* 0x000fea0003c00000 */
[----:B------:R-:W-:Y:S05]  /*0530*/  BSYNC.RECONVERGENT B1 ;  /* 0x0000000000017941 */ /* 0x000fea0003800200 */
.L_x_7:
[----:B------:R-:W-:Y:S01]  /*0540*/  DADD R14, R30, 2 ;  /* 0x400000001e0e7429 */ /* 0x000fe20000000000 */
[C---:B------:R-:W-:Y:S01]  /*0550*/  FSETP.NEU.AND P1, PT, R35.reuse, RZ, PT ;  /* 0x000000ff2300720b */ /* 0x040fe20003f2d000 */
[----:B------:R-:W-:Y:S01]  /*0560*/  BSSY.RECONVERGENT B1, `(.L_x_8) ;  /* 0x000000d000017945 */ /* 0x000fe20003800200 */
[----:B------:R-:W-:-:S07]  /*0570*/  FSETP.NEU.AND P0, PT, R35, 1, PT ;  /* 0x3f8000002300780b */ /* 0x000fce0003f0d000 */
[----:B------:R-:W-:Y:S02]  /*0580*/  LOP3.LUT R14, R15, 0x7ff00000, RZ, 0xc0, !PT ;  /* 0x7ff000000f0e7812 */ /* 0x000fe400078ec0ff */
[----:B------:R-:W-:Y:S02]  /*0590*/  FSEL R15, R12, RZ, P1 ;  /* 0x000000ff0c0f7208 */ /* 0x000fe40000800000 */
[----:B------:R-:W-:Y:S02]  /*05a0*/  ISETP.NE.AND P2, PT, R14, 0x7ff00000, PT ;  /* 0x7ff000000e00780c */ /* 0x000fe40003f45270 */
[----:B------:R-:W-:-:S11]  /*05b0*/  FSEL R14, R13, RZ, P1 ;  /* 0x000000ff0d0e7208 */ /* 0x000fd60000800000 */
[----:B------:R-:W-:Y:S05]  /*05c0*/  @P2 BRA `(.L_x_9) ;  /* 0x0000000000182947 */ /* 0x000fea0003800000 */
[----:B------:R-:W-:-:S13]  /*05d0*/  FSETP.NAN.AND P1, PT, R35, R35, PT ;  /* 0x000000232300720b */ /* 0x000fda0003f28000 */
[----:B------:R-:W-:Y:S01]  /*05e0*/  @P1 DADD R14, R30, 2 ;  /* 0x400000001e0e1429 */ /* 0x000fe20000000000 */
[----:B------:R-:W-:Y:S10]  /*05f0*/  @P1 BRA `(.L_x_9) ;  /* 0x00000000000c1947 */ /* 0x000ff40003800000 */
[----:B------:R-:W-:-:S14]  /*0600*/  DSETP.NEU.AND P1, PT, |R30|, +INF , PT ;  /* 0x7ff000001e00742a */ /* 0x000fdc0003f2d200 */
[----:B------:R-:W-:Y:S02]  /*0610*/  @!P1 IMAD.MOV.U32 R14, RZ, RZ, 0x0 ;  /* 0x00000000ff0e9424 */ /* 0x000fe400078e00ff */
[----:B------:R-:W-:-:S07]  /*0620*/  @!P1 IMAD.MOV.U32 R15, RZ, RZ, 0x7ff00000 ;  /* 0x7ff00000ff0f9424 */ /* 0x000fce00078e00ff */
.L_x_9:
[----:B------:R-:W-:Y:S05]  /*0630*/  BSYNC.RECONVERGENT B1 ;  /* 0x0000000000017941 */ /* 0x000fea0003800200 */
.L_x_8:
[----:B------:R-:W-:Y:S01]  /*0640*/  FSEL R18, R14, RZ, P0 ;  /* 0x000000ff0e127208 */ /* 0x000fe20000000000 */
[----:B------:R-:W-:Y:S01]  /*0650*/  IMAD.MOV.U32 R16, RZ, RZ, 0x0 ;  /* 0x00000000ff107424 */ /* 0x000fe200078e00ff */
[----:B------:R-:W-:Y:S01]  /*0660*/  FSEL R19, R15, 1.875, P0 ;  /* 0x3ff000000f137808 */ /* 0x000fe20000000000 */
[----:B------:R-:W-:Y:S01]  /*0670*/  IMAD.MOV.U32 R17, RZ, RZ, 0x3fd80000 ;  /* 0x3fd80000ff117424 */ /* 0x000fe200078e00ff */
[----:B------:R-:W-:Y:S04]  /*0680*/  BSSY.RECONVERGENT B1, `(.L_x_10) ;  /* 0x0000018000017945 */ /* 0x000fe80003800200 */
[----:B------:R-:W-:-:S06]  /*0690*/  DADD R18, R28, R18 ;  /* 0x000000001c127229 */ /* 0x000fcc0000000012 */
[----:B------:R-:W0:Y:S04]  /*06a0*/  MUFU.RSQ64H R15, R19 ;  /* 0x00000013000f7308 */ /* 0x000e280000001c00 */
[----:B------:R-:W-:-:S05]  /*06b0*/  VIADD R14, R19, 0xfcb00000 ;  /* 0xfcb00000130e7836 */ /* 0x000fca0000000000 */
[----:B------:R-:W-:Y:S01]  /*06c0*/  ISETP.GE.U32.AND P0, PT, R14, 0x7ca00000, PT ;  /* 0x7ca000000e00780c */ /* 0x000fe20003f06070 */
[----:B0-----:R-:W-:-:S08]  /*06d0*/  DMUL R12, R14, R14 ;  /* 0x0000000e0e0c7228 */ /* 0x001fd00000000000 */
[----:B------:R-:W-:-:S08]  /*06e0*/  DFMA R12, R18, -R12, 1 ;  /* 0x3ff00000120c742b */ /* 0x000fd0000000080c */
[----:B------:R-:W-:Y:S02]  /*06f0*/  DFMA R16, R12, R16, 0.5 ;  /* 0x3fe000000c10742b */ /* 0x000fe40000000010 */
[----:B------:R-:W-:-:S08]  /*0700*/  DMUL R12, R14, R12 ;  /* 0x0000000c0e0c7228 */ /* 0x000fd00000000000 */
[----:B------:R-:W-:-:S08]  /*0710*/  DFMA R24, R16, R12, R14 ;  /* 0x0000000c1018722b */ /* 0x000fd0000000000e */
[----:B------:R-:W-:Y:S02]  /*0720*/  DMUL R12, R18, R24 ;  /* 0x00000018120c7228 */ /* 0x000fe40000000000 */
[----:B------:R-:W-:Y:S02]  /*0730*/  VIADD R17, R25, 0xfff00000 ;  /* 0xfff0000019117836 */ /* 0x000fe40000000000 */
[----:B------:R-:W-:-:S04]  /*0740*/  IMAD.MOV.U32 R16, RZ, RZ, R24 ;  /* 0x000000ffff107224 */ /* 0x000fc800078e0018 */
[----:B------:R-:W-:-:S08]  /*0750*/  DFMA R22, R12, -R12, R18 ;  /* 0x8000000c0c16722b */ /* 0x000fd00000000012 */
[----:B------:R-:W-:Y:S01]  /*0760*/  DFMA R20, R22, R16, R12 ;  /* 0x000000101614722b */ /* 0x000fe2000000000c */
[----:B------:R-:W-:Y:S10]  /*0770*/  @!P0 BRA `(.L_x_11) ;  /* 0x0000000000208947 */ /* 0x000ff40003800000 */
[----:B------:R-:W-:Y:S02]  /*0780*/  IMAD.MOV.U32 R20, RZ, RZ, R12 ;  /* 0x000000ffff147224 */ /* 0x000fe400078e000c */
[----:B------:R-:W-:Y:S01]  /*0790*/  IMAD.MOV.U32 R12, RZ, RZ, R14 ;  /* 0x000000ffff0c7224 */ /* 0x000fe200078e000e */
[----:B------:R-:W-:Y:S01]  /*07a0*/  MOV R14, 0x7e0 ;  /* 0x000007e0000e7802 */ /* 0x000fe20000000f00 */
[----:B------:R-:W-:Y:S02]  /*07b0*/  IMAD.MOV.U32 R16, RZ, RZ, R24 ;  /* 0x000000ffff107224 */ /* 0x000fe400078e0018 */
[----:B------:R-:W-:-:S07]  /*07c0*/  IMAD.MOV.U32 R21, RZ, RZ, R13 ;  /* 0x000000ffff157224 */ /* 0x000fce00078e000d */
[----:B------:R-:W-:Y:S05]  /*07d0*/  CALL.REL.NOINC `($__internal_0_$__cuda_sm20_dsqrt_rn_f64_mediumpath_v1) ;  /* 0x0000001000207944 */ /* 0x000fea0003c00000 */
[----:B------:R-:W-:Y:S02]  /*07e0*/  IMAD.MOV.U32 R20, RZ, RZ, R16 ;  /* 0x000000ffff147224 */ /* 0x000fe400078e0010 */
[----:B------:R-:W-:-:S07]  /*07f0*/  IMAD.MOV.U32 R21, RZ, RZ, R17 ;  /* 0x000000ffff157224 */ /* 0x000fce00078e0011 */
.L_x_11:
[----:B------:R-:W-:Y:S05]  /*0800*/  BSYNC.RECONVERGENT B1 ;  /* 0x0000000000017941 */ /* 0x000fea0003800200 */
.L_x_10:
[----:B------:R-:W2:Y:S04]  /*0810*/  LDG.E R31, desc[UR6][R8.64+-0x4] ;  /* 0xfffffc06081f7981 */ /* 0x000ea8000c1e1900 */
[----:B------:R0:W5:Y:S01]  /*0820*/  LDG.E R30, desc[UR6][R8.64] ;  /* 0x00000006081e7981 */ /* 0x000162000c1e1900 */
[----:B------:R-:W1:Y:S01]  /*0830*/  F2F.F32.F64 R21, R20 ;  /* 0x0000001400157310 */ /* 0x000e620000301000 */
[----:B------:R-:W-:Y:S01]  /*0840*/  BSSY.RECONVERGENT B1, `(.L_x_12) ;  /* 0x000000a000017945 */ /* 0x000fe20003800200 */
[----:B------:R-:W-:Y:S02]  /*0850*/  MOV R32, 0x8e0 ;  /* 0x000008e000207802 */ /* 0x000fe40000000f00 */
[----:B-1----:R-:W-:-:S04]  /*0860*/  FSETP.GT.AND P0, PT, R2, R21, PT ;  /* 0x000000150200720b */ /* 0x002fc80003f04000 */
[----:B------:R-:W-:Y:S02]  /*0870*/  FSEL R2, R21, R2, P0 ;  /* 0x0000000215027208 */ /* 0x000fe40000000000 */
[----:B------:R-:W-:Y:S01]  /*0880*/  SEL R5, R0, R5, P0 ;  /* 0x0000000500057207 */ /* 0x000fe20000000000 */
[----:B--2---:R-:W-:-:S04]  /*0890*/  FADD R31, R4, -R31 ;  /* 0x8000001f041f7221 */ /* 0x004fc80000000000 */
[----:B------:R-:W1:Y:S02]  /*08a0*/  F2F.F64.F32 R28, R31 ;  /* 0x0000001f001c7310 */ /* 0x000e640000201800 */
[----:B-1----:R-:W-:-:S10]  /*08b0*/  DADD R12, -RZ, |R28| ;  /* 0x00000000ff0c7229 */ /* 0x002fd4000000051c */
[----:B0-----:R-:W-:-:S07]  /*08c0*/  IMAD.MOV.U32 R33, RZ, RZ, R13 ;  /* 0x000000ffff217224 */ /* 0x001fce00078e000d */
[----:B-----5:R-:W-:Y:S05]  /*08d0*/  CALL.REL.NOINC `($_Z9KmeansGPUiiP5pointS0_$__internal_accurate_pow) ;  /* 0x0000001800247944 */ /* 0x020fea0003c00000 */
[----:B------:R-:W-:Y:S05]  /*08e0*/  BSYNC.RECONVERGENT B1 ;  /* 0x0000000000017941 */ /* 0x000fea0003800200 */
.L_x_12:
[----:B------:R-:W-:Y:S01]  /*08f0*/  DADD R14, R28, 2 ;  /* 0x400000001c0e7429 */ /* 0x000fe20000000000 */
[----:B------:R-:W-:Y:S01]  /*0900*/  FSETP.NEU.AND P0, PT, R31, RZ, PT ;  /* 0x000000ff1f00720b */ /* 0x000fe20003f0d000 */
[----:B------:R-:W-:Y:S08]  /*0910*/  BSSY.RECONVERGENT B1, `(.L_x_13) ;  /* 0x000000e000017945 */ /* 0x000ff00003800200 */
[----:B------:R-:W-:-:S02]  /*0920*/  LOP3.LUT R14, R15, 0x7ff00000, RZ, 0xc0, !PT ;  /* 0x7ff000000f0e7812 */ /* 0x000fc400078ec0ff */
[----:B------:R-:W-:Y:S02]  /*0930*/  FSEL R15, R12, RZ, P0 ;  /* 0x000000ff0c0f7208 */ /* 0x000fe40000000000 */
[----:B------:R-:W-:Y:S02]  /*0940*/  ISETP.NE.AND P1, PT, R14, 0x7ff00000, PT ;  /* 0x7ff000000e00780c */ /* 0x000fe40003f25270 */
[----:B------:R-:W-:-:S11]  /*0950*/  FSEL R14, R13, RZ, P0 ;  /* 0x000000ff0d0e7208 */ /* 0x000fd60000000000 */
[----:B------:R-:W-:Y:S05]  /*0960*/  @P1 BRA `(.L_x_14) ;  /* 0x0000000000201947 */ /* 0x000fea0003800000 */
[----:B------:R-:W-:-:S13]  /*0970*/  FSETP.NAN.AND P0, PT, R31, R31, PT ;  /* 0x0000001f1f00720b */ /* 0x000fda0003f08000 */
[----:B------:R-:W-:Y:S05]  /*0980*/  @P0 BRA `(.L_x_15) ;  /* 0x0000000000140947 */ /* 0x000fea0003800000 */
[----:B------:R-:W-:-:S14]  /*0990*/  DSETP.NEU.AND P0, PT, |R28|, +INF , PT ;  /* 0x7ff000001c00742a */ /* 0x000fdc0003f0d200 */
[----:B------:R-:W-:Y:S05]  /*09a0*/  @P0 BRA `(.L_x_14) ;  /* 0x0000000000100947 */ /* 0x000fea0003800000 */
[----:B------:R-:W-:Y:S02]  /*09b0*/  IMAD.MOV.U32 R14, RZ, RZ, 0x0 ;  /* 0x00000000ff0e7424 */ /* 0x000fe400078e00ff */
[----:B------:R-:W-:Y:S01]  /*09c0*/  IMAD.MOV.U32 R15, RZ, RZ, 0x7ff00000 ;  /* 0x7ff00000ff0f7424 */ /* 0x000fe200078e00ff */
[----:B------:R-:W-:Y:S06]  /*09d0*/  BRA `(.L_x_14) ;  /* 0x0000000000047947 */ /* 0x000fec0003800000 */
.L_x_15:
[----:B------:R-:W-:-:S11]  /*09e0*/  DADD R14, R28, 2 ;  /* 0x400000001c0e7429 */ /* 0x000fd60000000000 */
.L_x_14:
[----:B------:R-:W-:Y:S05]  /*09f0*/  BSYNC.RECONVERGENT B1 ;  /* 0x0000000000017941 */ /* 0x000fea0003800200 */
.L_x_13:
[----:B------:R-:W-:Y:S01]  /*0a00*/  FADD R30, R3, -R30 ;  /* 0x8000001e031e7221 */ /* 0x000fe20000000000 */
[----:B------:R-:W-:Y:S01]  /*0a10*/  FSETP.NEU.AND P0, PT, R31, 1, PT ;  /* 0x3f8000001f00780b */ /* 0x000fe20003f0d000 */
[----:B------:R-:W-:Y:S01]  /*0a20*/  BSSY.RECONVERGENT B1, `(.L_x_16) ;  /* 0x0000008000017945 */ /* 0x000fe20003800200 */
[----:B------:R-:W-:Y:S01]  /*0a30*/  MOV R32, 0xaa0 ;  /* 0x00000aa000207802 */ /* 0x000fe20000000f00 */
[----:B------:R-:W0:Y:S01]  /*0a40*/  F2F.F64.F32 R28, R30 ;  /* 0x0000001e001c7310 */ /* 0x000e220000201800 */
[----:B------:R-:W-:Y:S02]  /*0a50*/  FSEL R34, R14, RZ, P0 ;  /* 0x000000ff0e227208 */ /* 0x000fe40000000000 */
[----:B------:R-:W-:Y:S01]  /*0a60*/  FSEL R35, R15, 1.875, P0 ;  /* 0x3ff000000f237808 */ /* 0x000fe20000000000 */
[----:B0-----:R-:W-:-:S10]  /*0a70*/  DADD R12, -RZ, |R28| ;  /* 0x00000000ff0c7229 */ /* 0x001fd4000000051c */
[----:B------:R-:W-:-:S07]  /*0a80*/  IMAD.MOV.U32 R33, RZ, RZ, R13 ;  /* 0x000000ffff217224 */ /* 0x000fce00078e000d */
[----:B------:R-:W-:Y:S05]  /*0a90*/  CALL.REL.NOINC `($_Z9KmeansGPUiiP5pointS0_$__internal_accurate_pow) ;  /* 0x0000001400b47944 */ /* 0x000fea0003c00000 */
[----:B------:R-:W-:Y:S05]  /*0aa0*/  BSYNC.RECONVERGENT B1 ;  /* 0x0000000000017941 */ /* 0x000fea0003800200 */
.L_x_16:
        /* <DEDUP_REMOVED lines=15> */
.L_x_19:
[----:B------:R-:W-:-:S11]  /*0ba0*/  DADD R14, R28, 2 ;  /* 0x400000001c0e7429 */ /* 0x000fd60000000000 */
.L_x_18:
[----:B------:R-:W-:Y:S05]  /*0bb0*/  BSYNC.RECONVERGENT B1 ;  /* 0x0000000000017941 */ /* 0x000fea0003800200 */
.L_x_17:
[----:B------:R-:W-:Y:S01]  /*0bc0*/  FSETP.NEU.AND P0, PT, R30, 1, PT ;  /* 0x3f8000001e00780b */ /* 0x000fe20003f0d000 */
[----:B------:R-:W-:Y:S01]  /*0bd0*/  IMAD.MOV.U32 R16, RZ, RZ, 0x0 ;  /* 0x00000000ff107424 */ /* 0x000fe200078e00ff */
[----:B------:R-:W-:Y:S01]  /*0be0*/  BSSY.RECONVERGENT B1, `(.L_x_20) ;  /* 0x0000017000017945 */ /* 0x000fe20003800200 */
[----:B------:R-:W-:Y:S01]  /*0bf0*/  IMAD.MOV.U32 R17, RZ, RZ, 0x3fd80000 ;  /* 0x3fd80000ff117424 */ /* 0x000fe200078e00ff */
[----:B------:R-:W-:Y:S02]  /*0c00*/  FSEL R18, R14, RZ, P0 ;  /* 0x000000ff0e127208 */ /* 0x000fe40000000000 */
[----:B------:R-:W-:-:S06]  /*0c10*/  FSEL R19, R15, 1.875, P0 ;  /* 0x3ff000000f137808 */ /* 0x000fcc0000000000 */
        /* <DEDUP_REMOVED lines=15> */
[----:B------:R-:W-:Y:S01]  /*0d10*/  IMAD.MOV.U32 R16, RZ, RZ, R24 ;  /* 0x000000ffff107224 */ /* 0x000fe200078e0018 */
[----:B------:R-:W-:Y:S01]  /*0d20*/  MOV R14, 0xd50 ;  /* 0x00000d50000e7802 */ /* 0x000fe20000000f00 */
[----:B------:R-:W-:-:S07]  /*0d30*/  IMAD.MOV.U32 R17, RZ, RZ, R15 ;  /* 0x000000ffff117224 */ /* 0x000fce00078e000f */
[----:B------:R-:W-:Y:S05]  /*0d40*/  CALL.REL.NOINC `($__internal_0_$__cuda_sm20_dsqrt_rn_f64_mediumpath_v1) ;  /* 0x0000000800c47944 */ /* 0x000fea0003c00000 */
.L_x_21:
[----:B------:R-:W-:Y:S05]  /*0d50*/  BSYNC.RECONVERGENT B1 ;  /* 0x0000000000017941 */ /* 0x000fea0003800200 */
.L_x_20:
[----:B------:R-:W0:Y:S01]  /*0d60*/  F2F.F32.F64 R17, R16 ;  /* 0x0000001000117310 */ /* 0x000e220000301000 */
[----:B------:R-:W-:Y:S01]  /*0d70*/  IMAD.U32 R12, RZ, RZ, UR12 ;  /* 0x0000000cff0c7e24 */ /* 0x000fe2000f8e00ff */
[----:B------:R-:W-:-:S04]  /*0d80*/  IADD3 R8, P2, PT, R8, 0x18, RZ ;  /* 0x0000001808087810 */ /* 0x000fc80007f5e0ff */
[----:B------:R-:W-:Y:S01]  /*0d90*/  LOP3.LUT R13, R12, 0x7ffffffe, RZ, 0xc0, !PT ;  /* 0x7ffffffe0c0d7812 */ /* 0x000fe200078ec0ff */
[----:B------:R-:W-:Y:S01]  /*0da0*/  IMAD.X R9, RZ, RZ, R9, P2 ;  /* 0x000000ffff097224 */ /* 0x000fe200010e0609 */
[----:B0-----:R-:W-:-:S04]  /*0db0*/  FSETP.GT.AND P0, PT, R2, R17, PT ;  /* 0x000000110200720b */ /* 0x001fc80003f04000 */
[----:B------:R-:W-:-:S09]  /*0dc0*/  FSEL R2, R17, R2, P0 ;  /* 0x0000000211027208 */ /* 0x000fd20000000000 */
[C---:B------:R-:W-:Y:S02]  /*0dd0*/  @P0 VIADD R5, R0.reuse, 0x1 ;  /* 0x0000000100050836 */ /* 0x040fe40000000000 */
[----:B------:R-:W-:-:S05]  /*0de0*/  VIADD R0, R0, 0x2 ;  /* 0x0000000200007836 */ /* 0x000fca0000000000 */
[----:B------:R-:W-:-:S13]  /*0df0*/  ISETP.NE.AND P1, PT, R0, R13, PT ;  /* 0x0000000d0000720c */ /* 0x000fda0003f25270 */
[----:B------:R-:W-:Y:S05]  /*0e00*/  @P1 BRA `(.L_x_22) ;  /* 0xfffffff4003c1947 */ /* 0x000fea000383ffff */
[----:B------:R-:W-:-:S07]  /*0e10*/  IMAD.MOV.U32 R0, RZ, RZ, R13 ;  /* 0x000000ffff007224 */ /* 0x000fce00078e000d */
.L_x_3:
[----:B------:R-:W-:-:S04]  /*0e20*/  LOP3.LUT R8, R12, 0x1, RZ, 0xc0, !PT ;  /* 0x000000010c087812 */ /* 0x000fc800078ec0ff */
[----:B------:R-:W-:-:S13]  /*0e30*/  ISETP.NE.U32.AND P0, PT, R8, 0x1, PT ;  /* 0x000000010800780c */ /* 0x000fda0003f05070 */
[----:B------:R-:W-:Y:S05]  /*0e40*/  @P0 BRA `(.L_x_2) ;  /* 0x0000000400600947 */ /* 0x000fea0003800000 */
[----:B------:R-:W0:Y:S02]  /*0e50*/  LDC.64 R14, c[0x0][0x388] ;  /* 0x0000e200ff0e7b82 */ /* 0x000e240000000a00 */
[----:B0-----:R-:W-:-:S05]  /*0e60*/  IMAD.WIDE.U32 R14, R0, 0xc, R14 ;  /* 0x0000000c000e7825 */ /* 0x001fca00078e000e */
[----:B------:R-:W2:Y:S04]  /*0e70*/  LDG.E R9, desc[UR6][R14.64] ;  /* 0x000000060e097981 */ /* 0x000ea8000c1e1900 */
[----:B------:R0:W5:Y:S01]  /*0e80*/  LDG.E R8, desc[UR6][R14.64+0x4] ;  /* 0x000004060e087981 */ /* 0x000162000c1e1900 */
[----:B------:R-:W-:Y:S01]  /*0e90*/  BSSY.RECONVERGENT B1, `(.L_x_23) ;  /* 0x0000007000017945 */ /* 0x000fe20003800200 */
[----:B------:R-:W-:Y:S01]  /*0ea0*/  MOV R32, 0xf00 ;  /* 0x00000f0000207802 */ /* 0x000fe20000000f00 */
[----:B--2--5:R-:W-:-:S04]  /*0eb0*/  FADD R4, R4, -R9 ;  /* 0x8000000904047221 */ /* 0x024fc80000000000 */
[----:B------:R-:W1:Y:S02]  /*0ec0*/  F2F.F64.F32 R28, R4 ;  /* 0x00000004001c7310 */ /* 0x000e640000201800 */
[----:B-1----:R-:W-:-:S10]  /*0ed0*/  DADD R12, -RZ, |R28| ;  /* 0x00000000ff0c7229 */ /* 0x002fd4000000051c */
[----:B0-----:R-:W-:-:S07]  /*0ee0*/  IMAD.MOV.U32 R33, RZ, RZ, R13 ;  /* 0x000000ffff217224 */ /* 0x001fce00078e000d */
[----:B------:R-:W-:Y:S05]  /*0ef0*/  CALL.REL.NOINC `($_Z9KmeansGPUiiP5pointS0_$__internal_accurate_pow) ;  /* 0x00000010009c7944 */ /* 0x000fea0003c00000 */
[----:B------:R-:W-:Y:S05]  /*0f00*/  BSYNC.RECONVERGENT B1 ;  /* 0x0000000000017941 */ /* 0x000fea0003800200 */
.L_x_23:
        /* <DEDUP_REMOVED lines=15> */
.L_x_26:
[----:B------:R-:W-:-:S11]  /*1000*/  DADD R14, R28, 2 ;  /* 0x400000001c0e7429 */ /* 0x000fd60000000000 */
.L_x_25:
[----:B------:R-:W-:Y:S05]  /*1010*/  BSYNC.RECONVERGENT B1 ;  /* 0x0000000000017941 */ /* 0x000fea0003800200 */
.L_x_24:
        /* <DEDUP_REMOVED lines=11> */
.L_x_27:
        /* <DEDUP_REMOVED lines=15> */
.L_x_30:
[----:B------:R-:W-:-:S11]  /*11c0*/  DADD R14, R28, 2 ;  /* 0x400000001c0e7429 */ /* 0x000fd60000000000 */
.L_x_29:
[----:B------:R-:W-:Y:S05]  /*11d0*/  BSYNC.RECONVERGENT B1 ;  /* 0x0000000000017941 */ /* 0x000fea0003800200 */
.L_x_28:
[----:B------:R-:W-:Y:S01]  /*11e0*/  FSETP.NEU.AND P0, PT, R8, 1, PT ;  /* 0x3f8000000800780b */ /* 0x000fe20003f0d000 */
[----:B------:R-:W-:Y:S03]  /*11f0*/  BSSY.RECONVERGENT B1, `(.L_x_31) ;  /* 0x000001a000017945 */ /* 0x000fe60003800200 */
[----:B------:R-:W-:Y:S01]  /*1200*/  FSEL R18, R14, RZ, P0 ;  /* 0x000000ff0e127208 */ /* 0x000fe20000000000 */
[----:B------:R-:W-:Y:S01]  /*1210*/  IMAD.MOV.U32 R14, RZ, RZ, 0x0 ;  /* 0x00000000ff0e7424 */ /* 0x000fe200078e00ff */
[----:B------:R-:W-:Y:S01]  /*1220*/  FSEL R19, R15, 1.875, P0 ;  /* 0x3ff000000f137808 */ /* 0x000fe20000000000 */
[----:B------:R-:W-:-:S05]  /*1230*/  IMAD.MOV.U32 R15, RZ, RZ, 0x3fd80000 ;  /* 0x3fd80000ff0f7424 */ /* 0x000fca00078e00ff */
        /* <DEDUP_REMOVED lines=19> */
[----:B------:R-:W-:Y:S02]  /*1370*/  IMAD.MOV.U32 R14, RZ, RZ, R16 ;  /* 0x000000ffff0e7224 */ /* 0x000fe400078e0010 */
[----:B------:R-:W-:-:S07]  /*1380*/  IMAD.MOV.U32 R15, RZ, RZ, R17 ;  /* 0x000000ffff0f7224 */ /* 0x000fce00078e0011 */
.L_x_32:
[----:B------:R-:W-:Y:S05]  /*1390*/  BSYNC.RECONVERGENT B1 ;  /* 0x0000000000017941 */ /* 0x000fea0003800200 */
.L_x_31:
[----:B------:R-:W0:Y:S02]  /*13a0*/  F2F.F32.F64 R15, R14 ;  /* 0x0000000e000f7310 */ /* 0x000e240000301000 */
[----:B0-----:R-:W-:-:S04]  /*13b0*/  FSETP.GT.AND P0, PT, R2, R15, PT ;  /* 0x0000000f0200720b */ /* 0x001fc80003f04000 */
[----:B------:R-:W-:-:S09]  /*13c0*/  SEL R5, R0, R5, P0 ;  /* 0x0000000500057207 */ /* 0x000fd20000000000 */
.L_x_2:
[----:B------:R-:W-:Y:S01]  /*13d0*/  ISETP.NE.AND P0, PT, R5, R6, PT ;  /* 0x000000060500720c */ /* 0x000fe20003f05270 */
[----:B------:R-:W-:-:S12]  /*13e0*/  IMAD.MOV.U32 R0, RZ, RZ, 0x1 ;  /* 0x00000001ff007424 */ /* 0x000fd800078e00ff */
[----:B0----5:R-:W0:Y:S02]  /*13f0*/  @P0 LDC.64 R2, c[0x4][RZ] ;  /* 0x01000000ff020b82 */ /* 0x021e240000000a00 */
[----:B0-----:R1:W-:Y:S04]  /*1400*/  @P0 STG.E.U8 desc[UR6][R2.64], R0 ;  /* 0x0000000002000986 */ /* 0x0013e8000c101106 */
[----:B------:R1:W-:Y:S02]  /*1410*/  @P0 STG.E desc[UR6][R10.64+0x8], R5 ;  /* 0x000008050a000986 */ /* 0x0003e4000c101906 */
.L_x_1:
[----:B------:R-:W-:Y:S05]  /*1420*/  BSYNC.RECONVERGENT B0 ;  /* 0x0000000000007941 */ /* 0x000fea0003800200 */
.L_x_0:
[----:B01----:R-:W0:Y:S08]  /*1430*/  LDC.64 R2, c[0x4][RZ] ;  /* 0x01000000ff027b82 */ /* 0x003e300000000a00 */
[----:B------:R-:W-:Y:S06]  /*1440*/  BAR.SYNC.DEFER_BLOCKING 0x0 ;  /* 0x0000000000007b1d */ /* 0x000fec0000010000 */
[----:B0-----:R-:W2:Y:S02]  /*1450*/  LDG.E.U8 R2, desc[UR6][R2.64] ;  /* 0x0000000602027981 */ /* 0x001ea4000c1e1100 */
[----:B--2---:R-:W-:-:S13]  /*1460*/  ISETP.NE.AND P0, PT, R2, RZ, PT ;  /* 0x000000ff0200720c */ /* 0x004fda0003f05270 */
[----:B------:R-:W-:Y:S05]  /*1470*/  @!P0 EXIT ;  /* 0x000000000000894d */ /* 0x000fea0003800000 */
[----:B------:R-:W0:Y:S01]  /*1480*/  LDCU UR8, c[0x0][0x380] ;  /* 0x00007000ff0877ac */ /* 0x000e220008000800 */
[----:B------:R-:W1:Y:S01]  /*1490*/  LDC.64 R8, c[0x0][0x388] ;  /* 0x0000e200ff087b82 */ /* 0x000e620000000a00 */
[----:B------:R-:W-:Y:S01]  /*14a0*/  BSSY.RECONVERGENT B0, `(.L_x_33) ;  /* 0x0000011000007945 */ /* 0x000fe20003800200 */
[----:B------:R-:W2:Y:S01]  /*14b0*/  LDCU UR9, c[0x0][0x384] ;  /* 0x00007080ff0977ac */ /* 0x000ea20008000800 */
[C---:B0-----:R-:W-:Y:S02]  /*14c0*/  ISETP.GE.AND P0, PT, R7.reuse, UR8, PT ;  /* 0x0000000807007c0c */ /* 0x041fe4000bf06270 */
[C---:B--2---:R-:W-:Y:S01]  /*14d0*/  ISETP.GE.AND P1, PT, R7.reuse, UR9, PT ;  /* 0x0000000907007c0c */ /* 0x044fe2000bf26270 */
[----:B-1----:R-:W-:-:S10]  /*14e0*/  IMAD.WIDE R4, R7, 0xc, R8 ;  /* 0x0000000c07047825 */ /* 0x002fd400078e0208 */
[----:B------:R0:W-:Y:S04]  /*14f0*/  @!P0 STG.E desc[UR6][R4.64], RZ ;  /* 0x000000ff04008986 */ /* 0x0001e8000c101906 */
[----:B------:R0:W-:Y:S01]  /*1500*/  @!P0 STG.E desc[UR6][R4.64+0x4], RZ ;  /* 0x000004ff04008986 */ /* 0x0001e2000c101906 */
[----:B------:R-:W-:Y:S06]  /*1510*/  BAR.SYNC.DEFER_BLOCKING 0x0 ;  /* 0x0000000000007b1d */ /* 0x000fec0000010000 */
[----:B------:R-:W-:Y:S05]  /*1520*/  @P1 BRA `(.L_x_34) ;  /* 0x0000000000201947 */ /* 0x000fea0003800000 */
[----:B------:R-:W2:Y:S04]  /*1530*/  LDG.E R3, desc[UR6][R10.64+0x8] ;  /* 0x000008060a037981 */ /* 0x000ea8000c1e1900 */
[----:B------:R-:W3:Y:S01]  /*1540*/  LDG.E R13, desc[UR6][R10.64] ;  /* 0x000000060a0d7981 */ /* 0x000ee2000c1e1900 */
[----:B--2---:R-:W-:-:S05]  /*1550*/  IMAD.WIDE R2, R3, 0xc, R8 ;  /* 0x0000000c03027825 */ /* 0x004fca00078e0208 */
[----:B---3--:R1:W-:Y:S04]  /*1560*/  REDG.E.ADD.F32.FTZ.RN.STRONG.GPU desc[UR6][R2.64], R13 ;  /* 0x0000000d020079a6 */ /* 0x0083e8000c12f306 */
[----:B------:R-:W2:Y:S04]  /*1570*/  LDG.E R15, desc[UR6][R10.64+0x8] ;  /* 0x000008060a0f7981 */ /* 0x000ea8000c1e1900 */
[----:B------:R-:W3:Y:S01]  /*1580*/  LDG.E R17, desc[UR6][R10.64+0x4] ;  /* 0x000004060a117981 */ /* 0x000ee2000c1e1900 */
[----:B--2---:R-:W-:-:S05]  /*1590*/  IMAD.WIDE R8, R15, 0xc, R8 ;  /* 0x0000000c0f087825 */ /* 0x004fca00078e0208 */
[----:B---3--:R1:W-:Y:S02]  /*15a0*/  REDG.E.ADD.F32.FTZ.RN.STRONG.GPU desc[UR6][R8.64+0x4], R17 ;  /* 0x00000411080079a6 */ /* 0x0083e4000c12f306 */
.L_x_34:
[----:B------:R-:W-:Y:S05]  /*15b0*/  BSYNC.RECONVERGENT B0 ;  /* 0x0000000000007941 */ /* 0x000fea0003800200 */
.L_x_33:
[----:B------:R-:W-:Y:S06]  /*15c0*/  BAR.SYNC.DEFER_BLOCKING 0x0 ;  /* 0x0000000000007b1d */ /* 0x000fec0000010000 */
[----:B------:R-:W-:Y:S04]  /*15d0*/  BSSY.RECONVERGENT B0, `(.L_x_35) ;  /* 0x0000022000007945 */ /* 0x000fe80003800200 */
[----:B------:R-:W-:Y:S05]  /*15e0*/  @P0 BRA `(.L_x_36) ;  /* 0x0000000000800947 */ /* 0x000fea0003800000 */
[----:B------:R-:W2:Y:S01]  /*15f0*/  LDG.E R0, desc[UR6][R4.64] ;  /* 0x0000000604007981 */ /* 0x000ea2000c1e1900 */
[----:B-1----:R-:W-:Y:S01]  /*1600*/  I2FP.F32.S32 R3, UR9 ;  /* 0x0000000900037c45 */ /* 0x002fe20008201400 */
[----:B------:R-:W-:Y:S03]  /*1610*/  BSSY.RECONVERGENT B1, `(.L_x_37) ;  /* 0x000000c000017945 */ /* 0x000fe60003800200 */
[----:B------:R-:W1:Y:S02]  /*1620*/  MUFU.RCP R2, R3 ;  /* 0x0000000300027308 */ /* 0x000e640000001000 */
[----:B-1----:R-:W-:-:S04]  /*1630*/  FFMA R9, -R3, R2, 1 ;  /* 0x3f80000003097423 */ /* 0x002fc80000000102 */
[----:B------:R-:W-:Y:S02]  /*1640*/  FFMA R9, R2, R9, R2 ;  /* 0x0000000902097223 */ /* 0x000fe40000000002 */
[----:B--2---:R-:W1:Y:S02]  /*1650*/  FCHK P0, R0, R3 ;  /* 0x0000000300007302 */ /* 0x004e640000000000 */
[----:B------:R-:W-:-:S04]  /*1660*/  FFMA R2, R0, R9, RZ ;  /* 0x0000000900027223 */ /* 0x000fc800000000ff */
[----:B------:R-:W-:-:S04]  /*1670*/  FFMA R6, -R3, R2, R0 ;  /* 0x0000000203067223 */ /* 0x000fc80000000100 */
[----:B------:R-:W-:Y:S01]  /*1680*/  FFMA R9, R9, R6, R2 ;  /* 0x0000000609097223 */ /* 0x000fe20000000002 */
[----:B-1----:R-:W-:Y:S06]  /*1690*/  @!P0 BRA `(.L_x_38) ;  /* 0x00000000000c8947 */ /* 0x002fec0003800000 */
[----:B------:R-:W-:-:S07]  /*16a0*/  MOV R2, 0x16c0 ;  /* 0x000016c000027802 */ /* 0x000fce0000000f00 */
[----:B0-----:R-:W-:Y:S05]  /*16b0*/  CALL.REL.NOINC `($__internal_1_$__cuda_sm3x_div_rn_noftz_f32_slowpath) ;  /* 0x00000004000c7944 */ /* 0x001fea0003c00000 */
[----:B------:R-:W-:-:S07]  /*16c0*/  IMAD.MOV.U32 R9, RZ, RZ, R12 ;  /* 0x000000ffff097224 */ /* 0x000fce00078e000c */
.L_x_38:
[----:B------:R-:W-:Y:S05]  /*16d0*/  BSYNC.RECONVERGENT B1 ;  /* 0x0000000000017941 */ /* 0x000fea0003800200 */
.L_x_37:
[----:B------:R-:W2:Y:S01]  /*16e0*/  LDG.E R2, desc[UR6][R4.64+0x4] ;  /* 0x0000040604027981 */ /* 0x000ea2000c1e1900 */
[----:B------:R-:W1:Y:S01]  /*16f0*/  MUFU.RCP R0, R3 ;  /* 0x0000000300007308 */ /* 0x000e620000001000 */
[----:B------:R-:W-:Y:S02]  /*1700*/  BSSY.RECONVERGENT B1, `(.L_x_39) ;  /* 0x000000d000017945 */ /* 0x000fe40003800200 */
[----:B------:R3:W-:Y:S01]  /*1710*/  STG.E desc[UR6][R4.64], R9 ;  /* 0x0000000904007986 */ /* 0x0007e2000c101906 */
[----:B-1----:R-:W-:-:S04]  /*1720*/  FFMA R13, -R3, R0, 1 ;  /* 0x3f800000030d7423 */ /* 0x002fc80000000100 */
[----:B------:R-:W-:Y:S01]  /*1730*/  FFMA R0, R0, R13, R0 ;  /* 0x0000000d00007223 */ /* 0x000fe20000000000 */
[----:B--2---:R-:W1:Y:S03]  /*1740*/  FCHK P0, R2, R3 ;  /* 0x0000000302007302 */ /* 0x004e660000000000 */
[----:B------:R-:W-:-:S04]  /*1750*/  FFMA R13, R0, R2, RZ ;  /* 0x00000002000d7223 */ /* 0x000fc800000000ff */
[----:B------:R-:W-:-:S04]  /*1760*/  FFMA R6, -R3, R13, R2 ;  /* 0x0000000d03067223 */ /* 0x000fc80000000102 */
[----:B------:R-:W-:Y:S01]  /*1770*/  FFMA R13, R0, R6, R13 ;  /* 0x00000006000d7223 */ /* 0x000fe2000000000d */
[----:B-1-3--:R-:W-:Y:S06]  /*1780*/  @!P0 BRA `(.L_x_40) ;  /* 0x0000000000108947 */ /* 0x00afec0003800000 */
[----:B------:R-:W-:Y:S01]  /*1790*/  IMAD.MOV.U32 R0, RZ, RZ, R2 ;  /* 0x000000ffff007224 */ /* 0x000fe200078e0002 */
[----:B------:R-:W-:-:S07]  /*17a0*/  MOV R2, 0x17c0 ;  /* 0x000017c000027802 */ /* 0x000fce0000000f00 */
[----:B0-----:R-:W-:Y:S05]  /*17b0*/  CALL.REL.NOINC `($__internal_1_$__cuda_sm3x_div_rn_noftz_f32_slowpath) ;  /* 0x0000000000cc7944 */ /* 0x001fea0003c00000 */
[----:B------:R-:W-:-:S07]  /*17c0*/  IMAD.MOV.U32 R13, RZ, RZ, R12 ;  /* 0x000000ffff0d7224 */ /* 0x000fce00078e000c */
.L_x_40:
[----:B------:R-:W-:Y:S05]  /*17d0*/  BSYNC.RECONVERGENT B1 ;  /* 0x0000000000017941 */ /* 0x000fea0003800200 */
.L_x_39:
[----:B------:R2:W-:Y:S02]  /*17e0*/  STG.E desc[UR6][R4.64+0x4], R13 ;  /* 0x0000040d04007986 */ /* 0x0005e4000c101906 */
.L_x_36:
[----:B------:R-:W-:Y:S05]  /*17f0*/  BSYNC.RECONVERGENT B0 ;  /* 0x0000000000007941 */ /* 0x000fea0003800200 */
.L_x_35:
[----:B-1----:R-:W1:Y:S08]  /*1800*/  LDC.64 R2, c[0x4][RZ] ;  /* 0x01000000ff027b82 */ /* 0x002e700000000a00 */
[----:B------:R-:W-:Y:S06]  /*1810*/  BAR.SYNC.DEFER_BLOCKING 0x0 ;  /* 0x0000000000007b1d */ /* 0x000fec0000010000 */
[----:B-1----:R-:W3:Y:S02]  /*1820*/  LDG.E.U8 R2, desc[UR6][R2.64] ;  /* 0x0000000602027981 */ /* 0x002ee4000c1e1100 */
[----:B---3--:R-:W-:-:S13]  /*1830*/  ISETP.NE.AND P0, PT, R2, RZ, PT ;  /* 0x000000ff0200720c */ /* 0x008fda0003f05270 */
[----:B------:R-:W-:Y:S05]  /*1840*/  @P0 BRA `(.L_x_41) ;  /* 0xffffffe800440947 */ /* 0x000fea000383ffff */
[----:B------:R-:W-:Y:S05]  /*1850*/  EXIT ;  /* 0x000000000000794d */ /* 0x000fea0003800000 */
        .weak           $__internal_0_$__cuda_sm20_dsqrt_rn_f64_mediumpath_v1
        .type           $__internal_0_$__cuda_sm20_dsqrt_rn_f64_mediumpath_v1,@function
        .size           $__internal_0_$__cuda_sm20_dsqrt_rn_f64_mediumpath_v1,($__internal_1_$__cuda_sm3x_div_rn_noftz_f32_slowpath - $__internal_0_$__cuda_sm20_dsqrt_rn_f64_mediumpath_v1)
$__internal_0_$__cuda_sm20_dsqrt_rn_f64_mediumpath_v1:
[----:B------:R-:W-:Y:S01]  /*1860*/  ISETP.GE.U32.AND P0, PT, R12, -0x3400000, PT ;  /* 0xfcc000000c00780c */ /* 0x000fe20003f06070 */
[----:B------:R-:W-:Y:S01]  /*1870*/  BSSY.RECONVERGENT B2, `(.L_x_42) ;  /* 0x0000025000027945 */ /* 0x000fe20003800200 */
[----:B------:R-:W-:Y:S02]  /*1880*/  IMAD.MOV.U32 R12, RZ, RZ, R18 ;  /* 0x000000ffff0c7224 */ /* 0x000fe400078e0012 */
[----:B------:R-:W-:-:S09]  /*1890*/  IMAD.MOV.U32 R13, RZ, RZ, R19 ;  /* 0x000000ffff0d7224 */ /* 0x000fd200078e0013 */
[----:B------:R-:W-:Y:S05]  /*18a0*/  @!P0 BRA `(.L_x_43) ;  /* 0x0000000000208947 */ /* 0x000fea0003800000 */
[----:B------:R-:W-:-:S10]  /*18b0*/  DFMA.RM R16, R22, R16, R20 ;  /* 0x000000101610722b */ /* 0x000fd40000004014 */
[----:B------:R-:W-:-:S05]  /*18c0*/  IADD3 R18, P0, PT, R16, 0x1, RZ ;  /* 0x0000000110127810 */ /* 0x000fca0007f1e0ff */
[----:B------:R-:W-:-:S06]  /*18d0*/  IMAD.X R19, RZ, RZ, R17, P0 ;  /* 0x000000ffff137224 */ /* 0x000fcc00000e0611 */
[----:B------:R-:W-:-:S08]  /*18e0*/  DFMA.RP R12, -R16, R18, R12 ;  /* 0x00000012100c722b */ /* 0x000fd0000000810c */
[----:B------:R-:W-:-:S06]  /*18f0*/  DSETP.GT.AND P0, PT, R12, RZ, PT ;  /* 0x000000ff0c00722a */ /* 0x000fcc0003f04000 */
[----:B------:R-:W-:Y:S02]  /*1900*/  FSEL R16, R18, R16, P0 ;  /* 0x0000001012107208 */ /* 0x000fe40000000000 */
[----:B------:R-:W-:Y:S01]  /*1910*/  FSEL R17, R19, R17, P0 ;  /* 0x0000001113117208 */ /* 0x000fe20000000000 */
[----:B------:R-:W-:Y:S06]  /*1920*/  BRA `(.L_x_44) ;  /* 0x0000000000647947 */ /* 0x000fec0003800000 */
.L_x_43:
[----:B------:R-:W-:-:S14]  /*1930*/  DSETP.NE.AND P0, PT, R12, RZ, PT ;  /* 0x000000ff0c00722a */ /* 0x000fdc0003f05000 */
[----:B------:R-:W-:Y:S05]  /*1940*/  @!P0 BRA `(.L_x_45) ;  /* 0x0000000000588947 */ /* 0x000fea0003800000 */
[----:B------:R-:W-:-:S13]  /*1950*/  ISETP.GE.AND P0, PT, R13, RZ, PT ;  /* 0x000000ff0d00720c */ /* 0x000fda0003f06270 */
[----:B------:R-:W-:Y:S02]  /*1960*/  @!P0 IMAD.MOV.U32 R16, RZ, RZ, 0x0 ;  /* 0x00000000ff108424 */ /* 0x000fe400078e00ff */
[----:B------:R-:W-:Y:S01]  /*1970*/  @!P0 IMAD.MOV.U32 R17, RZ, RZ, -0x80000 ;  /* 0xfff80000ff118424 */ /* 0x000fe200078e00ff */
[----:B------:R-:W-:Y:S06]  /*1980*/  @!P0 BRA `(.L_x_44) ;  /* 0x00000000004c8947 */ /* 0x000fec0003800000 */
[----:B------:R-:W-:-:S13]  /*1990*/  ISETP.GT.AND P0, PT, R13, 0x7fefffff, PT ;  /* 0x7fefffff0d00780c */ /* 0x000fda0003f04270 */
[----:B------:R-:W-:Y:S05]  /*19a0*/  @P0 BRA `(.L_x_45) ;  /* 0x0000000000400947 */ /* 0x000fea0003800000 */
[----:B------:R-:W-:Y:S01]  /*19b0*/  DMUL R12, R12, 8.11296384146066816958e+31 ;  /* 0x469000000c0c7828 */ /* 0x000fe20000000000 */
[----:B------:R-:W-:Y:S02]  /*19c0*/  IMAD.MOV.U32 R16, RZ, RZ, RZ ;  /* 0x000000ffff107224 */ /* 0x000fe400078e00ff */
[----:B------:R-:W-:Y:S02]  /*19d0*/  IMAD.MOV.U32 R20, RZ, RZ, 0x0 ;  /* 0x00000000ff147424 */ /* 0x000fe400078e00ff */
[----:B------:R-:W-:Y:S01]  /*19e0*/  IMAD.MOV.U32 R21, RZ, RZ, 0x3fd80000 ;  /* 0x3fd80000ff157424 */ /* 0x000fe200078e00ff */
[----:B------:R-:W0:Y:S02]  /*19f0*/  MUFU.RSQ64H R17, R13 ;  /* 0x0000000d00117308 */ /* 0x000e240000001c00 */
[----:B0-----:R-:W-:-:S08]  /*1a00*/  DMUL R18, R16, R16 ;  /* 0x0000001010127228 */ /* 0x001fd00000000000 */
[----:B------:R-:W-:-:S08]  /*1a10*/  DFMA R18, R12, -R18, 1 ;  /* 0x3ff000000c12742b */ /* 0x000fd00000000812 */
[----:B------:R-:W-:Y:S02]  /*1a20*/  DFMA R20, R18, R20, 0.5 ;  /* 0x3fe000001214742b */ /* 0x000fe40000000014 */
[----:B------:R-:W-:-:S08]  /*1a30*/  DMUL R18, R16, R18 ;  /* 0x0000001210127228 */ /* 0x000fd00000000000 */
[----:B------:R-:W-:-:S08]  /*1a40*/  DFMA R18, R20, R18, R16 ;  /* 0x000000121412722b */ /* 0x000fd00000000010 */
[----:B------:R-:W-:Y:S02]  /*1a50*/  DMUL R16, R12, R18 ;  /* 0x000000120c107228 */ /* 0x000fe40000000000 */
[----:B------:R-:W-:-:S06]  /*1a60*/  VIADD R19, R19, 0xfff00000 ;  /* 0xfff0000013137836 */ /* 0x000fcc0000000000 */
[----:B------:R-:W-:-:S08]  /*1a70*/  DFMA R20, R16, -R16, R12 ;  /* 0x800000101014722b */ /* 0x000fd0000000000c */
[----:B------:R-:W-:-:S10]  /*1a80*/  DFMA R16, R18, R20, R16 ;  /* 0x000000141210722b */ /* 0x000fd40000000010 */
[----:B------:R-:W-:Y:S01]  /*1a90*/  VIADD R17, R17, 0xfcb00000 ;  /* 0xfcb0000011117836 */ /* 0x000fe20000000000 */
[----:B------:R-:W-:Y:S06]  /*1aa0*/  BRA `(.L_x_44) ;  /* 0x0000000000047947 */ /* 0x000fec0003800000 */
.L_x_45:
[----:B------:R-:W-:-:S11]  /*1ab0*/  DADD R16, R12, R12 ;  /* 0x000000000c107229 */ /* 0x000fd6000000000c */
.L_x_44:
[----:B------:R-:W-:Y:S05]  /*1ac0*/  BSYNC.RECONVERGENT B2 ;  /* 0x0000000000027941 */ /* 0x000fea0003800200 */
.L_x_42:
[----:B------:R-:W-:-:S04]  /*1ad0*/  IMAD.MOV.U32 R15, RZ, RZ, 0x0 ;  /* 0x00000000ff0f7424 */ /* 0x000fc800078e00ff */
[----:B------:R-:W-:Y:S05]  /*1ae0*/  RET.REL.NODEC R14 `(_Z9KmeansGPUiiP5pointS0_) ;  /* 0xffffffe40e447950 */ /* 0x000fea0003c3ffff */
        .weak           $__internal_1_$__cuda_sm3x_div_rn_noftz_f32_slowpath
        .type           $__internal_1_$__cuda_sm3x_div_rn_noftz_f32_slowpath,@function
        .size           $__internal_1_$__cuda_sm3x_div_rn_noftz_f32_slowpath,($_Z9KmeansGPUiiP5pointS0_$__internal_accurate_pow - $__internal_1_$__cuda_sm3x_div_rn_noftz_f32_slowpath)
$__internal_1_$__cuda_sm3x_div_rn_noftz_f32_slowpath:
[--C-:B------:R-:W-:Y:S01]  /*1af0*/  SHF.R.U32.HI R8, RZ, 0x17, R3.reuse ;  /* 0x00000017ff087819 */ /* 0x100fe20000011603 */
[----:B------:R-:W-:Y:S01]  /*1b00*/  BSSY.RECONVERGENT B2, `(.L_x_46) ;  /* 0x0000063000027945 */ /* 0x000fe20003800200 */
[----:B------:R-:W-:Y:S01]  /*1b10*/  SHF.R.U32.HI R6, RZ, 0x17, R0 ;  /* 0x00000017ff067819 */ /* 0x000fe20000011600 */
[----:B------:R-:W-:Y:S01]  /*1b20*/  IMAD.MOV.U32 R9, RZ, RZ, R3 ;  /* 0x000000ffff097224 */ /* 0x000fe200078e0003 */
[----:B------:R-:W-:Y:S02]  /*1b30*/  LOP3.LUT R16, R8, 0xff, RZ, 0xc0, !PT ;  /* 0x000000ff08107812 */ /* 0x000fe400078ec0ff */
[----:B------:R-:W-:-:S03]  /*1b40*/  LOP3.LUT R14, R6, 0xff, RZ, 0xc0, !PT ;  /* 0x000000ff060e7812 */ /* 0x000fc600078ec0ff */
[----:B------:R-:W-:Y:S02]  /*1b50*/  VIADD R12, R16, 0xffffffff ;  /* 0xffffffff100c7836 */ /* 0x000fe40000000000 */
[----:B------:R-:W-:-:S03]  /*1b60*/  VIADD R8, R14, 0xffffffff ;  /* 0xffffffff0e087836 */ /* 0x000fc60000000000 */
[----:B------:R-:W-:-:S04]  /*1b70*/  ISETP.GT.U32.AND P0, PT, R12, 0xfd, PT ;  /* 0x000000fd0c00780c */ /* 0x000fc80003f04070 */
[----:B------:R-:W-:-:S13]  /*1b80*/  ISETP.GT.U32.OR P0, PT, R8, 0xfd, P0 ;  /* 0x000000fd0800780c */ /* 0x000fda0000704470 */
[----:B------:R-:W-:Y:S01]  /*1b90*/  @!P0 IMAD.MOV.U32 R6, RZ, RZ, RZ ;  /* 0x000000ffff068224 */ /* 0x000fe200078e00ff */
[----:B------:R-:W-:Y:S06]  /*1ba0*/  @!P0 BRA `(.L_x_47) ;  /* 0x00000000005c8947 */ /* 0x000fec0003800000 */
[----:B------:R-:W-:Y:S02]  /*1bb0*/  FSETP.GTU.FTZ.AND P0, PT, |R0|, +INF , PT ;  /* 0x7f8000000000780b */ /* 0x000fe40003f1c200 */
[----:B------:R-:W-:-:S04]  /*1bc0*/  FSETP.GTU.FTZ.AND P1, PT, |R3|, +INF , PT ;  /* 0x7f8000000300780b */ /* 0x000fc80003f3c200 */
[----:B------:R-:W-:-:S13]  /*1bd0*/  PLOP3.LUT P0, PT, P0, P1, PT, 0xf8, 0x8f ;  /* 0x00000000008f781c */ /* 0x000fda0000703f70 */
[----:B------:R-:W-:Y:S05]  /*1be0*/  @P0 BRA `(.L_x_48) ;  /* 0x00000004004c0947 */ /* 0x000fea0003800000 */
[----:B------:R-:W-:-:S13]  /*1bf0*/  LOP3.LUT P0, RZ, R9, 0x7fffffff, R0, 0xc8, !PT ;  /* 0x7fffffff09ff7812 */ /* 0x000fda000780c800 */
[----:B------:R-:W-:Y:S05]  /*1c00*/  @!P0 BRA `(.L_x_49) ;  /* 0x00000004003c8947 */ /* 0x000fea0003800000 */
[C---:B------:R-:W-:Y:S02]  /*1c10*/  FSETP.NEU.FTZ.AND P2, PT, |R0|.reuse, +INF , PT ;  /* 0x7f8000000000780b */ /* 0x040fe40003f5d200 */
[----:B------:R-:W-:Y:S02]  /*1c20*/  FSETP.NEU.FTZ.AND P1, PT, |R3|, +INF , PT ;  /* 0x7f8000000300780b */ /* 0x000fe40003f3d200 */
[----:B------:R-:W-:-:S11]  /*1c30*/  FSETP.NEU.FTZ.AND P0, PT, |R0|, +INF , PT ;  /* 0x7f8000000000780b */ /* 0x000fd60003f1d200 */
[----:B------:R-:W-:Y:S05]  /*1c40*/  @!P1 BRA !P2, `(.L_x_49) ;  /* 0x00000004002c9947 */ /* 0x000fea0005000000 */
[----:B------:R-:W-:-:S04]  /*1c50*/  LOP3.LUT P2, RZ, R0, 0x7fffffff, RZ, 0xc0, !PT ;  /* 0x7fffffff00ff7812 */ /* 0x000fc8000784c0ff */
[----:B------:R-:W-:-:S13]  /*1c60*/  PLOP3.LUT P1, PT, P1, P2, PT, 0x2f, 0xf2 ;  /* 0x0000000000f2781c */ /* 0x000fda0000f24577 */
[----:B------:R-:W-:Y:S05]  /*1c70*/  @P1 BRA `(.L_x_50) ;  /* 0x0000000400181947 */ /* 0x000fea0003800000 */
[----:B------:R-:W-:-:S04]  /*1c80*/  LOP3.LUT P1, RZ, R9, 0x7fffffff, RZ, 0xc0, !PT ;  /* 0x7fffffff09ff7812 */ /* 0x000fc8000782c0ff */
[----:B------:R-:W-:-:S13]  /*1c90*/  PLOP3.LUT P0, PT, P0, P1, PT, 0x2f, 0xf2 ;  /* 0x0000000000f2781c */ /* 0x000fda0000702577 */
[----:B------:R-:W-:Y:S05]  /*1ca0*/  @P0 BRA `(.L_x_51) ;  /* 0x0000000400000947 */ /* 0x000fea0003800000 */
[----:B------:R-:W-:Y:S02]  /*1cb0*/  ISETP.GE.AND P0, PT, R8, RZ, PT ;  /* 0x000000ff0800720c */ /* 0x000fe40003f06270 */
[----:B------:R-:W-:-:S11]  /*1cc0*/  ISETP.GE.AND P1, PT, R12, RZ, PT ;  /* 0x000000ff0c00720c */ /* 0x000fd60003f26270 */
[----:B------:R-:W-:Y:S02]  /*1cd0*/  @P0 IMAD.MOV.U32 R6, RZ, RZ, RZ ;  /* 0x000000ffff060224 */ /* 0x000fe400078e00ff */
[----:B------:R-:W-:Y:S01]  /*1ce0*/  @!P0 FFMA R0, R0, 1.84467440737095516160e+19, RZ ;  /* 0x5f80000000008823 */ /* 0x000fe200000000ff */
[----:B------:R-:W-:Y:S02]  /*1cf0*/  @!P0 IMAD.MOV.U32 R6, RZ, RZ, -0x40 ;  /* 0xffffffc0ff068424 */ /* 0x000fe400078e00ff */
[----:B------:R-:W-:Y:S02]  /*1d00*/  @!P1 FFMA R9, R3, 1.84467440737095516160e+19, RZ ;  /* 0x5f80000003099823 */ /* 0x000fe400000000ff */
[----:B------:R-:W-:-:S07]  /*1d10*/  @!P1 VIADD R6, R6, 0x40 ;  /* 0x0000004006069836 */ /* 0x000fce0000000000 */
.L_x_47:
[----:B------:R-:W-:Y:S01]  /*1d20*/  LEA R8, R16, 0xc0800000, 0x17 ;  /* 0xc080000010087811 */ /* 0x000fe200078eb8ff */
[----:B------:R-:W-:Y:S04]  /*1d30*/  BSSY.RECONVERGENT B3, `(.L_x_52) ;  /* 0x0000036000037945 */ /* 0x000fe80003800200 */
[----:B------:R-:W-:Y:S02]  /*1d40*/  IMAD.IADD R8, R9, 0x1, -R8 ;  /* 0x0000000109087824 */ /* 0x000fe400078e0a08 */
[----:B------:R-:W-:Y:S02]  /*1d50*/  VIADD R9, R14, 0xffffff81 ;  /* 0xffffff810e097836 */ /* 0x000fe40000000000 */
[----:B------:R-:W0:Y:S01]  /*1d60*/  MUFU.RCP R12, R8 ;  /* 0x00000008000c7308 */ /* 0x000e220000001000 */
[----:B------:R-:W-:Y:S01]  /*1d70*/  FADD.FTZ R13, -R8, -RZ ;  /* 0x800000ff080d7221 */ /* 0x000fe20000010100 */
[C---:B------:R-:W-:Y:S01]  /*1d80*/  IMAD R0, R9.reuse, -0x800000, R0 ;  /* 0xff80000009007824 */ /* 0x040fe200078e0200 */
[----:B------:R-:W-:-:S05]  /*1d90*/  IADD3 R9, PT, PT, R9, 0x7f, -R16 ;  /* 0x0000007f09097810 */ /* 0x000fca0007ffe810 */
[----:B------:R-:W-:Y:S02]  /*1da0*/  IMAD.IADD R9, R9, 0x1, R6 ;  /* 0x0000000109097824 */ /* 0x000fe400078e0206 */
[----:B0-----:R-:W-:-:S04]  /*1db0*/  FFMA R15, R12, R13, 1 ;  /* 0x3f8000000c0f7423 */ /* 0x001fc8000000000d */
[----:B------:R-:W-:-:S04]  /*1dc0*/  FFMA R17, R12, R15, R12 ;  /* 0x0000000f0c117223 */ /* 0x000fc8000000000c */
[----:B------:R-:W-:-:S04]  /*1dd0*/  FFMA R12, R0, R17, RZ ;  /* 0x00000011000c7223 */ /* 0x000fc800000000ff */
[----:B------:R-:W-:-:S04]  /*1de0*/  FFMA R15, R13, R12, R0 ;  /* 0x0000000c0d0f7223 */ /* 0x000fc80000000000 */
[----:B------:R-:W-:-:S04]  /*1df0*/  FFMA R14, R17, R15, R12 ;  /* 0x0000000f110e7223 */ /* 0x000fc8000000000c */
[----:B------:R-:W-:-:S04]  /*1e00*/  FFMA R13, R13, R14, R0 ;  /* 0x0000000e0d0d7223 */ /* 0x000fc80000000000 */
[----:B------:R-:W-:-:S05]  /*1e10*/  FFMA R12, R17, R13, R14 ;  /* 0x0000000d110c7223 */ /* 0x000fca000000000e */
[----:B------:R-:W-:-:S04]  /*1e20*/  SHF.R.U32.HI R0, RZ, 0x17, R12 ;  /* 0x00000017ff007819 */ /* 0x000fc8000001160c */
[----:B------:R-:W-:-:S05]  /*1e30*/  LOP3.LUT R0, R0, 0xff, RZ, 0xc0, !PT ;  /* 0x000000ff00007812 */ /* 0x000fca00078ec0ff */
[----:B------:R-:W-:-:S04]  /*1e40*/  IMAD.IADD R8, R0, 0x1, R9 ;  /* 0x0000000100087824 */ /* 0x000fc800078e0209 */
[----:B------:R-:W-:-:S05]  /*1e50*/  VIADD R0, R8, 0xffffffff ;  /* 0xffffffff08007836 */ /* 0x000fca0000000000 */
[----:B------:R-:W-:-:S13]  /*1e60*/  ISETP.GE.U32.AND P0, PT, R0, 0xfe, PT ;  /* 0x000000fe0000780c */ /* 0x000fda0003f06070 */
[----:B------:R-:W-:Y:S05]  /*1e70*/  @!P0 BRA `(.L_x_53) ;  /* 0x0000000000808947 */ /* 0x000fea0003800000 */
[----:B------:R-:W-:-:S13]  /*1e80*/  ISETP.GT.AND P0, PT, R8, 0xfe, PT ;  /* 0x000000fe0800780c */ /* 0x000fda0003f04270 */
[----:B------:R-:W-:Y:S05]  /*1e90*/  @P0 BRA `(.L_x_54) ;  /* 0x00000000006c0947 */ /* 0x000fea0003800000 */
[----:B------:R-:W-:-:S13]  /*1ea0*/  ISETP.GE.AND P0, PT, R8, 0x1, PT ;  /* 0x000000010800780c */ /* 0x000fda0003f06270 */
[----:B------:R-:W-:Y:S05]  /*1eb0*/  @P0 BRA `(.L_x_55) ;  /* 0x0000000000740947 */ /* 0x000fea0003800000 */
[----:B------:R-:W-:Y:S02]  /*1ec0*/  ISETP.GE.AND P0, PT, R8, -0x18, PT ;  /* 0xffffffe80800780c */ /* 0x000fe40003f06270 */
[----:B------:R-:W-:-:S11]  /*1ed0*/  LOP3.LUT R12, R12, 0x80000000, RZ, 0xc0, !PT ;  /* 0x800000000c0c7812 */ /* 0x000fd600078ec0ff */
[----:B------:R-:W-:Y:S05]  /*1ee0*/  @!P0 BRA `(.L_x_55) ;  /* 0x0000000000688947 */ /* 0x000fea0003800000 */
[CCC-:B------:R-:W-:Y:S01]  /*1ef0*/  FFMA.RZ R0, R17.reuse, R13.reuse, R14.reuse ;  /* 0x0000000d11007223 */ /* 0x1c0fe2000000c00e */
[CCC-:B------:R-:W-:Y:S01]  /*1f00*/  FFMA.RM R9, R17.reuse, R13.reuse, R14.reuse ;  /* 0x0000000d11097223 */ /* 0x1c0fe2000000400e */
[C---:B------:R-:W-:Y:S02]  /*1f10*/  ISETP.NE.AND P2, PT, R8.reuse, RZ, PT ;  /* 0x000000ff0800720c */ /* 0x040fe40003f45270 */
[----:B------:R-:W-:Y:S02]  /*1f20*/  ISETP.NE.AND P1, PT, R8, RZ, PT ;  /* 0x000000ff0800720c */ /* 0x000fe40003f25270 */
[----:B------:R-:W-:Y:S01]  /*1f30*/  LOP3.LUT R6, R0, 0x7fffff, RZ, 0xc0, !PT ;  /* 0x007fffff00067812 */ /* 0x000fe200078ec0ff */
[----:B------:R-:W-:Y:S01]  /*1f40*/  FFMA.RP R0, R17, R13, R14 ;  /* 0x0000000d11007223 */ /* 0x000fe2000000800e */
[----:B------:R-:W-:Y:S02]  /*1f50*/  VIADD R13, R8, 0x20 ;  /* 0x00000020080d7836 */ /* 0x000fe40000000000 */
[----:B------:R-:W-:Y:S01]  /*1f60*/  LOP3.LUT R6, R6, 0x800000, RZ, 0xfc, !PT ;  /* 0x0080000006067812 */ /* 0x000fe200078efcff */
[----:B------:R-:W-:Y:S01]  /*1f70*/  IMAD.MOV R8, RZ, RZ, -R8 ;  /* 0x000000ffff087224 */ /* 0x000fe200078e0a08 */
[----:B------:R-:W-:-:S02]  /*1f80*/  FSETP.NEU.FTZ.AND P0, PT, R0, R9, PT ;  /* 0x000000090000720b */ /* 0x000fc40003f1d000 */
[----:B------:R-:W-:Y:S02]  /*1f90*/  SHF.L.U32 R13, R6, R13, RZ ;  /* 0x0000000d060d7219 */ /* 0x000fe400000006ff */
[----:B------:R-:W-:Y:S02]  /*1fa0*/  SEL R9, R8, RZ, P2 ;  /* 0x000000ff08097207 */ /* 0x000fe40001000000 */
[----:B------:R-:W-:Y:S02]  /*1fb0*/  ISETP.NE.AND P1, PT, R13, RZ, P1 ;  /* 0x000000ff0d00720c */ /* 0x000fe40000f25270 */
[----:B------:R-:W-:Y:S02]  /*1fc0*/  SHF.R.U32.HI R9, RZ, R9, R6 ;  /* 0x00000009ff097219 */ /* 0x000fe40000011606 */
[----:B------:R-:W-:Y:S02]  /*1fd0*/  PLOP3.LUT P0, PT, P0, P1, PT, 0xf8, 0x8f ;  /* 0x00000000008f781c */ /* 0x000fe40000703f70 */
[----:B------:R-:W-:-:S02]  /*1fe0*/  SHF.R.U32.HI R13, RZ, 0x1, R9 ;  /* 0x00000001ff0d7819 */ /* 0x000fc40000011609 */
[----:B------:R-:W-:-:S04]  /*1ff0*/  SEL R0, RZ, 0x1, !P0 ;  /* 0x00000001ff007807 */ /* 0x000fc80004000000 */
[----:B------:R-:W-:-:S04]  /*2000*/  LOP3.LUT R0, R0, 0x1, R13, 0xf8, !PT ;  /* 0x0000000100007812 */ /* 0x000fc800078ef80d */
[----:B------:R-:W-:-:S05]  /*2010*/  LOP3.LUT R0, R0, R9, RZ, 0xc0, !PT ;  /* 0x0000000900007212 */ /* 0x000fca00078ec0ff */
[----:B------:R-:W-:-:S05]  /*2020*/  IMAD.IADD R13, R13, 0x1, R0 ;  /* 0x000000010d0d7824 */ /* 0x000fca00078e0200 */
[----:B------:R-:W-:Y:S01]  /*2030*/  LOP3.LUT R12, R13, R12, RZ, 0xfc, !PT ;  /* 0x0000000c0d0c7212 */ /* 0x000fe200078efcff */
[----:B------:R-:W-:Y:S06]  /*2040*/  BRA `(.L_x_55) ;  /* 0x0000000000107947 */ /* 0x000fec0003800000 */
.L_x_54:
[----:B------:R-:W-:-:S04]  /*2050*/  LOP3.LUT R12, R12, 0x80000000, RZ, 0xc0, !PT ;  /* 0x800000000c0c7812 */ /* 0x000fc800078ec0ff */
[----:B------:R-:W-:Y:S01]  /*2060*/  LOP3.LUT R12, R12, 0x7f800000, RZ, 0xfc, !PT ;  /* 0x7f8000000c0c7812 */ /* 0x000fe200078efcff */
[----:B------:R-:W-:Y:S06]  /*2070*/  BRA `(.L_x_55) ;  /* 0x0000000000047947 */ /* 0x000fec0003800000 */
.L_x_53:
[----:B------:R-:W-:-:S07]  /*2080*/  IMAD R12, R9, 0x800000, R12 ;  /* 0x00800000090c7824 */ /* 0x000fce00078e020c */
.L_x_55:
[----:B------:R-:W-:Y:S05]  /*2090*/  BSYNC.RECONVERGENT B3 ;  /* 0x0000000000037941 */ /* 0x000fea0003800200 */
.L_x_52:
[----:B------:R-:W-:Y:S05]  /*20a0*/  BRA `(.L_x_56) ;  /* 0x0000000000207947 */ /* 0x000fea0003800000 */
.L_x_51:
[----:B------:R-:W-:-:S04]  /*20b0*/  LOP3.LUT R0, R9, 0x80000000, R0, 0x48, !PT ;  /* 0x8000000009007812 */ /* 0x000fc800078e4800 */
[----:B------:R-:W-:Y:S01]  /*20c0*/  LOP3.LUT R12, R0, 0x7f800000, RZ, 0xfc, !PT ;  /* 0x7f800000000c7812 */ /* 0x000fe200078efcff */
[----:B------:R-:W-:Y:S06]  /*20d0*/  BRA `(.L_x_56) ;  /* 0x0000000000147947 */ /* 0x000fec0003800000 */
.L_x_50:
[----:B------:R-:W-:Y:S01]  /*20e0*/  LOP3.LUT R12, R9, 0x80000000, R0, 0x48, !PT ;  /* 0x80000000090c7812 */ /* 0x000fe200078e4800 */
[----:B------:R-:W-:Y:S06]  /*20f0*/  BRA `(.L_x_56) ;  /* 0x00000000000c7947 */ /* 0x000fec0003800000 */
.L_x_49:
[----:B------:R-:W0:Y:S01]  /*2100*/  MUFU.RSQ R12, -QNAN ;  /* 0xffc00000000c7908 */ /* 0x000e220000001400 */
[----:B------:R-:W-:Y:S05]  /*2110*/  BRA `(.L_x_56) ;  /* 0x0000000000047947 */ /* 0x000fea0003800000 */
.L_x_48:
[----:B------:R-:W-:-:S07]  /*2120*/  FADD.FTZ R12, R0, R3 ;  /* 0x00000003000c7221 */ /* 0x000fce0000010000 */
.L_x_56:
[----:B------:R-:W-:Y:S05]  /*2130*/  BSYNC.RECONVERGENT B2 ;  /* 0x0000000000027941 */ /* 0x000fea0003800200 */
.L_x_46:
[----:B------:R-:W-:Y:S02]  /*2140*/  IMAD.MOV.U32 R8, RZ, RZ, R2 ;  /* 0x000000ffff087224 */ /* 0x000fe400078e0002 */
[----:B------:R-:W-:-:S04]  /*2150*/  IMAD.MOV.U32 R9, RZ, RZ, 0x0 ;  /* 0x00000000ff097424 */ /* 0x000fc800078e00ff */
[----:B0-----:R-:W-:Y:S05]  /*2160*/  RET.REL.NODEC R8 `(_Z9KmeansGPUiiP5pointS0_) ;  /* 0xffffffdc08a47950 */ /* 0x001fea0003c3ffff */
        .type           $_Z9KmeansGPUiiP5pointS0_$__internal_accurate_pow,@function
        .size           $_Z9KmeansGPUiiP5pointS0_$__internal_accurate_pow,(.L_x_61 - $_Z9KmeansGPUiiP5pointS0_$__internal_accurate_pow)
$_Z9KmeansGPUiiP5pointS0_$__internal_accurate_pow:
[----:B------:R-:W-:Y:S01]  /*2170*/  ISETP.GT.U32.AND P0, PT, R33, 0xfffff, PT ;  /* 0x000fffff2100780c */ /* 0x000fe20003f04070 */
[--C-:B------:R-:W-:Y:S01]  /*2180*/  IMAD.MOV.U32 R13, RZ, RZ, R33.reuse ;  /* 0x000000ffff0d7224 */ /* 0x100fe200078e0021 */
[----:B------:R-:W-:Y:S01]  /*2190*/  UMOV UR8, 0x7d2cafe2 ;  /* 0x7d2cafe200087882 */ /* 0x000fe20000000000 */
[----:B------:R-:W-:Y:S01]  /*21a0*/  IMAD.MOV.U32 R16, RZ, RZ, 0x41ad3b5a ;  /* 0x41ad3b5aff107424 */ /* 0x000fe200078e00ff */
[----:B------:R-:W-:Y:S01]  /*21b0*/  UMOV UR9, 0x3eb0f5ff ;  /* 0x3eb0f5ff00097882 */ /* 0x000fe20000000000 */
[----:B------:R-:W-:Y:S01]  /*21c0*/  IMAD.MOV.U32 R17, RZ, RZ, 0x3ed0f5d2 ;  /* 0x3ed0f5d2ff117424 */ /* 0x000fe200078e00ff */
[----:B------:R-:W-:Y:S01]  /*21d0*/  SHF.R.U32.HI R33, RZ, 0x14, R33 ;  /* 0x00000014ff217819 */ /* 0x000fe20000011621 */
[----:B------:R-:W-:Y:S01]  /*21e0*/  UMOV UR10, 0x3b39803f ;  /* 0x3b39803f000a7882 */ /* 0x000fe20000000000 */
[----:B------:R-:W-:-:S05]  /*21f0*/  UMOV UR11, 0x3c7abc9e ;  /* 0x3c7abc9e000b7882 */ /* 0x000fca0000000000 */
[----:B------:R-:W-:-:S10]  /*2200*/  @!P0 DMUL R24, R12, 1.80143985094819840000e+16 ;  /* 0x435000000c188828 */ /* 0x000fd40000000000 */
[----:B------:R-:W-:Y:S01]  /*2210*/  @!P0 IMAD.MOV.U32 R13, RZ, RZ, R25 ;  /* 0x000000ffff0d8224 */ /* 0x000fe200078e0019 */
[----:B------:R-:W-:Y:S01]  /*2220*/  @!P0 LEA.HI R33, R25, 0xffffffca, RZ, 0xc ;  /* 0xffffffca19218811 */ /* 0x000fe200078f60ff */
[----:B------:R-:W-:-:S03]  /*2230*/  @!P0 IMAD.MOV.U32 R12, RZ, RZ, R24 ;  /* 0x000000ffff0c8224 */ /* 0x000fc600078e0018 */
[----:B------:R-:W-:Y:S01]  /*2240*/  LOP3.LUT R13, R13, 0x800fffff, RZ, 0xc0, !PT ;  /* 0x800fffff0d0d7812 */ /* 0x000fe200078ec0ff */
[----:B------:R-:W-:-:S03]  /*2250*/  IMAD.MOV.U32 R14, RZ, RZ, R12 ;  /* 0x000000ffff0e7224 */ /* 0x000fc600078e000c */
[----:B------:R-:W-:-:S04]  /*2260*/  LOP3.LUT R13, R13, 0x3ff00000, RZ, 0xfc, !PT ;  /* 0x3ff000000d0d7812 */ /* 0x000fc800078efcff */
[----:B------:R-:W-:Y:S01]  /*2270*/  ISETP.GE.U32.AND P1, PT, R13, 0x3ff6a09f, PT ;  /* 0x3ff6a09f0d00780c */ /* 0x000fe20003f26070 */
[----:B------:R-:W-:-:S12]  /*2280*/  IMAD.MOV.U32 R15, RZ, RZ, R13 ;  /* 0x000000ffff0f7224 */ /* 0x000fd800078e000d */
[----:B------:R-:W-:-:S04]  /*2290*/  @P1 VIADD R12, R15, 0xfff00000 ;  /* 0xfff000000f0c1836 */ /* 0x000fc80000000000 */
[----:B------:R-:W-:Y:S02]  /*22a0*/  @P1 IMAD.MOV.U32 R15, RZ, RZ, R12 ;  /* 0x000000ffff0f1224 */ /* 0x000fe400078e000c */
[----:B------:R-:W-:-:S04]  /*22b0*/  IMAD.MOV.U32 R12, RZ, RZ, RZ ;  /* 0x000000ffff0c7224 */ /* 0x000fc800078e00ff */
[C---:B------:R-:W-:Y:S02]  /*22c0*/  DADD R20, R14.reuse, 1 ;  /* 0x3ff000000e147429 */ /* 0x040fe40000000000 */
[----:B------:R-:W-:-:S04]  /*22d0*/  DADD R14, R14, -1 ;  /* 0xbff000000e0e7429 */ /* 0x000fc80000000000 */
[----:B------:R-:W0:Y:S02]  /*22e0*/  MUFU.RCP64H R13, R21 ;  /* 0x00000015000d7308 */ /* 0x000e240000001800 */
[----:B0-----:R-:W-:-:S08]  /*22f0*/  DFMA R18, -R20, R12, 1 ;  /* 0x3ff000001412742b */ /* 0x001fd0000000010c */
[----:B------:R-:W-:-:S08]  /*2300*/  DFMA R18, R18, R18, R18 ;  /* 0x000000121212722b */ /* 0x000fd00000000012 */
[----:B------:R-:W-:-:S08]  /*2310*/  DFMA R18, R12, R18, R12 ;  /* 0x000000120c12722b */ /* 0x000fd0000000000c */
[----:B------:R-:W-:-:S08]  /*2320*/  DMUL R12, R14, R18 ;  /* 0x000000120e0c7228 */ /* 0x000fd00000000000 */
[----:B------:R-:W-:-:S08]  /*2330*/  DFMA R12, R14, R18, R12 ;  /* 0x000000120e0c722b */ /* 0x000fd0000000000c */
[----:B------:R-:W-:-:S08]  /*2340*/  DMUL R26, R12, R12 ;  /* 0x0000000c0c1a7228 */ /* 0x000fd00000000000 */
[----:B------:R-:W-:Y:S01]  /*2350*/  DFMA R16, R26, UR8, R16 ;  /* 0x000000081a107c2b */ /* 0x000fe20008000010 */
[----:B------:R-:W-:Y:S01]  /*2360*/  UMOV UR8, 0x75488a3f ;  /* 0x75488a3f00087882 */ /* 0x000fe20000000000 */
[----:B------:R-:W-:-:S06]  /*2370*/  UMOV UR9, 0x3ef3b20a ;  /* 0x3ef3b20a00097882 */ /* 0x000fcc0000000000 */
[----:B------:R-:W-:Y:S01]  /*2380*/  DFMA R22, R26, R16, UR8 ;  /* 0x000000081a167e2b */ /* 0x000fe20008000010 */
[----:B------:R-:W-:Y:S01]  /*2390*/  UMOV UR8, 0xe4faecd5 ;  /* 0xe4faecd500087882 */ /* 0x000fe20000000000 */
[----:B------:R-:W-:Y:S01]  /*23a0*/  UMOV UR9, 0x3f1745cd ;  /* 0x3f1745cd00097882 */ /* 0x000fe20000000000 */
[----:B------:R-:W-:-:S05]  /*23b0*/  DADD R16, R14, -R12 ;  /* 0x000000000e107229 */ /* 0x000fca000000080c */
[----:B------:R-:W-:Y:S01]  /*23c0*/  DFMA R22, R26, R22, UR8 ;  /* 0x000000081a167e2b */ /* 0x000fe20008000016 */
[----:B------:R-:W-:Y:S01]  /*23d0*/  UMOV UR8, 0x258a578b ;  /* 0x258a578b00087882 */ /* 0x000fe20000000000 */
[----:B------:R-:W-:Y:S01]  /*23e0*/  UMOV UR9, 0x3f3c71c7 ;  /* 0x3f3c71c700097882 */ /* 0x000fe20000000000 */
[----:B------:R-:W-:-:S05]  /*23f0*/  DADD R16, R16, R16 ;  /* 0x0000000010107229 */ /* 0x000fca0000000010 */
[----:B------:R-:W-:Y:S01]  /*2400*/  DFMA R22, R26, R22, UR8 ;  /* 0x000000081a167e2b */ /* 0x000fe20008000016 */
[----:B------:R-:W-:Y:S01]  /*2410*/  UMOV UR8, 0x9242b910 ;  /* 0x9242b91000087882 */ /* 0x000fe20000000000 */
[----:B------:R-:W-:Y:S01]  /*2420*/  UMOV UR9, 0x3f624924 ;  /* 0x3f62492400097882 */ /* 0x000fe20000000000 */
[----:B------:R-:W-:-:S05]  /*2430*/  DFMA R16, R14, -R12, R16 ;  /* 0x8000000c0e10722b */ /* 0x000fca0000000010 */
[----:B------:R-:W-:Y:S01]  /*2440*/  DFMA R22, R26, R22, UR8 ;  /* 0x000000081a167e2b */ /* 0x000fe20008000016 */
[----:B------:R-:W-:Y:S01]  /*2450*/  UMOV UR8, 0x99999dfb ;  /* 0x99999dfb00087882 */ /* 0x000fe20000000000 */
[----:B------:R-:W-:Y:S01]  /*2460*/  UMOV UR9, 0x3f899999 ;  /* 0x3f89999900097882 */ /* 0x000fe20000000000 */
[----:B------:R-:W-:Y:S02]  /*2470*/  DMUL R16, R18, R16 ;  /* 0x0000001012107228 */ /* 0x000fe40000000000 */
[----:B------:R-:W-:-:S03]  /*2480*/  DMUL R18, R12, R12 ;  /* 0x0000000c0c127228 */ /* 0x000fc60000000000 */
[----:B------:R-:W-:Y:S01]  /*2490*/  DFMA R22, R26, R22, UR8 ;  /* 0x000000081a167e2b */ /* 0x000fe20008000016 */
[----:B------:R-:W-:Y:S01]  /*24a0*/  UMOV UR8, 0x55555555 ;  /* 0x5555555500087882 */ /* 0x000fe20000000000 */
[----:B------:R-:W-:-:S03]  /*24b0*/  UMOV UR9, 0x3fb55555 ;  /* 0x3fb5555500097882 */ /* 0x000fc60000000000 */
[----:B------:R-:W-:Y:S02]  /*24c0*/  VIADD R25, R17, 0x100000 ;  /* 0x0010000011197836 */ /* 0x000fe40000000000 */
[----:B------:R-:W-:Y:S01]  /*24d0*/  IMAD.MOV.U32 R24, RZ, RZ, R16 ;  /* 0x000000ffff187224 */ /* 0x000fe200078e0010 */
[----:B------:R-:W-:-:S08]  /*24e0*/  DFMA R14, R26, R22, UR8 ;  /* 0x000000081a0e7e2b */ /* 0x000fd00008000016 */
[----:B------:R-:W-:Y:S01]  /*24f0*/  DADD R20, -R14, UR8 ;  /* 0x000000080e147e29 */ /* 0x000fe20008000100 */
[----:B------:R-:W-:Y:S01]  /*2500*/  UMOV UR8, 0xb9e7b0 ;  /* 0x00b9e7b000087882 */ /* 0x000fe20000000000 */
[----:B------:R-:W-:-:S06]  /*2510*/  UMOV UR9, 0x3c46a4cb ;  /* 0x3c46a4cb00097882 */ /* 0x000fcc0000000000 */
[----:B------:R-:W-:Y:S02]  /*2520*/  DFMA R20, R26, R22, R20 ;  /* 0x000000161a14722b */ /* 0x000fe40000000014 */
[C---:B------:R-:W-:Y:S02]  /*2530*/  DFMA R22, R12.reuse, R12, -R18 ;  /* 0x0000000c0c16722b */ /* 0x040fe40000000812 */
[----:B------:R-:W-:-:S06]  /*2540*/  DMUL R26, R12, R18 ;  /* 0x000000120c1a7228 */ /* 0x000fcc0000000000 */
[----:B------:R-:W-:Y:S02]  /*2550*/  DFMA R22, R12, R24, R22 ;  /* 0x000000180c16722b */ /* 0x000fe40000000016 */
[----:B------:R-:W-:Y:S01]  /*2560*/  DADD R24, R20, -UR8 ;  /* 0x8000000814187e29 */ /* 0x000fe20008000000 */
[----:B------:R-:W-:Y:S01]  /*2570*/  UMOV UR8, 0x80000000 ;  /* 0x8000000000087882 */ /* 0x000fe20000000000 */
[----:B------:R-:W-:Y:S01]  /*2580*/  DFMA R20, R12, R18, -R26 ;  /* 0x000000120c14722b */ /* 0x000fe2000000081a */
[----:B------:R-:W-:-:S07]  /*2590*/  UMOV UR9, 0x43300000 ;  /* 0x4330000000097882 */ /* 0x000fce0000000000 */
[----:B------:R-:W-:Y:S02]  /*25a0*/  DFMA R20, R16, R18, R20 ;  /* 0x000000121014722b */ /* 0x000fe40000000014 */
[----:B------:R-:W-:-:S06]  /*25b0*/  DADD R18, R14, R24 ;  /* 0x000000000e127229 */ /* 0x000fcc0000000018 */
[----:B------:R-:W-:Y:S02]  /*25c0*/  DFMA R20, R12, R22, R20 ;  /* 0x000000160c14722b */ /* 0x000fe40000000014 */
[----:B------:R-:W-:Y:S02]  /*25d0*/  DADD R22, R14, -R18 ;  /* 0x000000000e167229 */ /* 0x000fe40000000812 */
[----:B------:R-:W-:-:S06]  /*25e0*/  DMUL R14, R18, R26 ;  /* 0x0000001a120e7228 */ /* 0x000fcc0000000000 */
[----:B------:R-:W-:Y:S02]  /*25f0*/  DADD R24, R24, R22 ;  /* 0x0000000018187229 */ /* 0x000fe40000000016 */
[----:B------:R-:W-:-:S08]  /*2600*/  DFMA R22, R18, R26, -R14 ;  /* 0x0000001a1216722b */ /* 0x000fd0000000080e */
[----:B------:R-:W-:-:S08]  /*2610*/  DFMA R20, R18, R20, R22 ;  /* 0x000000141214722b */ /* 0x000fd00000000016 */
[----:B------:R-:W-:-:S08]  /*2620*/  DFMA R24, R24, R26, R20 ;  /* 0x0000001a1818722b */ /* 0x000fd00000000014 */
[----:B------:R-:W-:-:S08]  /*2630*/  DADD R20, R14, R24 ;  /* 0x000000000e147229 */ /* 0x000fd00000000018 */
[--C-:B------:R-:W-:Y:S02]  /*2640*/  DADD R18, R12, R20.reuse ;  /* 0x000000000c127229 */ /* 0x100fe40000000014 */
[----:B------:R-:W-:-:S06]  /*2650*/  DADD R14, R14, -R20 ;  /* 0x000000000e0e7229 */ /* 0x000fcc0000000814 */
[----:B------:R-:W-:Y:S02]  /*2660*/  DADD R12, R12, -R18 ;  /* 0x000000000c0c7229 */ /* 0x000fe40000000812 */
[----:B------:R-:W-:-:S06]  /*2670*/  DADD R14, R24, R14 ;  /* 0x00000000180e7229 */ /* 0x000fcc000000000e */
[----:B------:R-:W-:-:S08]  /*2680*/  DADD R12, R20, R12 ;  /* 0x00000000140c7229 */ /* 0x000fd0000000000c */
[----:B------:R-:W-:Y:S01]  /*2690*/  DADD R14, R14, R12 ;  /* 0x000000000e0e7229 */ /* 0x000fe2000000000c */
[C---:B------:R-:W-:Y:S02]  /*26a0*/  VIADD R12, R33.reuse, 0xfffffc01 ;  /* 0xfffffc01210c7836 */ /* 0x040fe40000000000 */
[----:B------:R-:W-:Y:S02]  /*26b0*/  @P1 VIADD R12, R33, 0xfffffc02 ;  /* 0xfffffc02210c1836 */ /* 0x000fe40000000000 */
[----:B------:R-:W-:-:S03]  /*26c0*/  IMAD.MOV.U32 R13, RZ, RZ, 0x43300000 ;  /* 0x43300000ff0d7424 */ /* 0x000fc600078e00ff */
[----:B------:R-:W-:Y:S01]  /*26d0*/  DADD R16, R16, R14 ;  /* 0x0000000010107229 */ /* 0x000fe2000000000e */
[----:B------:R-:W-:-:S06]  /*26e0*/  LOP3.LUT R12, R12, 0x80000000, RZ, 0x3c, !PT ;  /* 0x800000000c0c7812 */ /* 0x000fcc00078e3cff */
[----:B------:R-:W-:Y:S01]  /*26f0*/  DADD R14, R12, -UR8 ;  /* 0x800000080c0e7e29 */ /* 0x000fe20008000000 */
[----:B------:R-:W-:Y:S01]  /*2700*/  UMOV UR8, 0xfefa39ef ;  /* 0xfefa39ef00087882 */ /* 0x000fe20000000000 */
[----:B------:R-:W-:Y:S01]  /*2710*/  DADD R20, R18, R16 ;  /* 0x0000000012147229 */ /* 0x000fe20000000010 */
[----:B------:R-:W-:-:S07]  /*2720*/  UMOV UR9, 0x3fe62e42 ;  /* 0x3fe62e4200097882 */ /* 0x000fce0000000000 */
[--C-:B------:R-:W-:Y:S02]  /*2730*/  DFMA R12, R14, UR8, R20.reuse ;  /* 0x000000080e0c7c2b */ /* 0x100fe40008000014 */
[----:B------:R-:W-:-:S06]  /*2740*/  DADD R22, R18, -R20 ;  /* 0x0000000012167229 */ /* 0x000fcc0000000814 */
[----:B------:R-:W-:Y:S02]  /*2750*/  DFMA R18, R14, -UR8, R12 ;  /* 0x800000080e127c2b */ /* 0x000fe4000800000c */
[----:B------:R-:W-:-:S06]  /*2760*/  DADD R22, R16, R22 ;  /* 0x0000000010167229 */ /* 0x000fcc0000000016 */
[----:B------:R-:W-:Y:S01]  /*2770*/  DADD R18, -R20, R18 ;  /* 0x0000000014127229 */ /* 0x000fe20000000112 */
[----:B------:R-:W-:Y:S02]  /*2780*/  IMAD.MOV.U32 R20, RZ, RZ, 0x652b82fe ;  /* 0x652b82feff147424 */ /* 0x000fe400078e00ff */
[----:B------:R-:W-:-:S05]  /*2790*/  IMAD.MOV.U32 R21, RZ, RZ, 0x3ff71547 ;  /* 0x3ff71547ff157424 */ /* 0x000fca00078e00ff */
[----:B------:R-:W-:-:S08]  /*27a0*/  DADD R16, R22, -R18 ;  /* 0x0000000016107229 */ /* 0x000fd00000000812 */
[----:B------:R-:W-:-:S08]  /*27b0*/  DFMA R16, R14, UR10, R16 ;  /* 0x0000000a0e107c2b */ /* 0x000fd00008000010 */
[----:B------:R-:W-:-:S08]  /*27c0*/  DADD R14, R12, R16 ;  /* 0x000000000c0e7229 */ /* 0x000fd00000000010 */
[----:B------:R-:W-:Y:S02]  /*27d0*/  DADD R18, R12, -R14 ;  /* 0x000000000c127229 */ /* 0x000fe4000000080e */
[----:B------:R-:W-:-:S06]  /*27e0*/  DMUL R12, R14, 2 ;  /* 0x400000000e0c7828 */ /* 0x000fcc0000000000 */
[----:B------:R-:W-:Y:S02]  /*27f0*/  DADD R16, R16, R18 ;  /* 0x0000000010107229 */ /* 0x000fe40000000012 */
[----:B------:R-:W-:-:S08]  /*2800*/  DFMA R14, R14, 2, -R12 ;  /* 0x400000000e0e782b */ /* 0x000fd0000000080c */
[----:B------:R-:W-:-:S08]  /*2810*/  DFMA R16, R16, 2, R14 ;  /* 0x400000001010782b */ /* 0x000fd0000000000e */
[----:B------:R-:W-:-:S08]  /*2820*/  DADD R22, R12, R16 ;  /* 0x000000000c167229 */ /* 0x000fd00000000010 */
[----:B------:R-:W-:Y:S02]  /*2830*/  DFMA R20, R22, R20, 6.75539944105574400000e+15 ;  /* 0x433800001614742b */ /* 0x000fe40000000014 */
[----:B------:R-:W-:Y:S01]  /*2840*/  FSETP.GEU.AND P0, PT, |R23|, 4.1917929649353027344, PT ;  /* 0x4086232b1700780b */ /* 0x000fe20003f0e200 */
[----:B------:R-:W-:-:S05]  /*2850*/  DADD R12, R12, -R22 ;  /* 0x000000000c0c7229 */ /* 0x000fca0000000816 */
[----:B------:R-:W-:-:S03]  /*2860*/  DADD R14, R20, -6.75539944105574400000e+15 ;  /* 0xc3380000140e7429 */ /* 0x000fc60000000000 */
[----:B------:R-:W-:-:S05]  /*2870*/  DADD R16, R16, R12 ;  /* 0x0000000010107229 */ /* 0x000fca000000000c */
[----:B------:R-:W-:Y:S01]  /*2880*/  DFMA R18, R14, -UR8, R22 ;  /* 0x800000080e127c2b */ /* 0x000fe20008000016 */
[----:B------:R-:W-:Y:S01]  /*2890*/  UMOV UR8, 0x3b39803f ;  /* 0x3b39803f00087882 */ /* 0x000fe20000000000 */
[----:B------:R-:W-:-:S06]  /*28a0*/  UMOV UR9, 0x3c7abc9e ;  /* 0x3c7abc9e00097882 */ /* 0x000fcc0000000000 */
[----:B------:R-:W-:Y:S01]  /*28b0*/  DFMA R18, R14, -UR8, R18 ;  /* 0x800000080e127c2b */ /* 0x000fe20008000012 */
[----:B------:R-:W-:Y:S01]  /*28c0*/  UMOV UR8, 0x69ce2bdf ;  /* 0x69ce2bdf00087882 */ /* 0x000fe20000000000 */
[----:B------:R-:W-:Y:S01]  /*28d0*/  IMAD.MOV.U32 R14, RZ, RZ, -0x35dec16 ;  /* 0xfca213eaff0e7424 */ /* 0x000fe200078e00ff */
[----:B------:R-:W-:Y:S01]  /*28e0*/  UMOV UR9, 0x3e5ade15 ;  /* 0x3e5ade1500097882 */ /* 0x000fe20000000000 */
[----:B------:R-:W-:-:S06]  /*28f0*/  IMAD.MOV.U32 R15, RZ, RZ, 0x3e928af3 ;  /* 0x3e928af3ff0f7424 */ /* 0x000fcc00078e00ff */
[----:B------:R-:W-:Y:S01]  /*2900*/  DFMA R14, R18, UR8, R14 ;  /* 0x00000008120e7c2b */ /* 0x000fe2000800000e */
[----:B------:R-:W-:Y:S01]  /*2910*/  UMOV UR8, 0x62401315 ;  /* 0x6240131500087882 */ /* 0x000fe20000000000 */
[----:B------:R-:W-:-:S06]  /*2920*/  UMOV UR9, 0x3ec71dee ;  /* 0x3ec71dee00097882 */ /* 0x000fcc0000000000 */
[----:B------:R-:W-:Y:S01]  /*2930*/  DFMA R14, R18, R14, UR8 ;  /* 0x00000008120e7e2b */ /* 0x000fe2000800000e */
        /* <DEDUP_REMOVED lines=20> */
[----:B------:R-:W-:-:S08]  /*2a80*/  DFMA R14, R18, R14, UR8 ;  /* 0x00000008120e7e2b */ /* 0x000fd0000800000e */
[----:B------:R-:W-:-:S08]  /*2a90*/  DFMA R14, R18, R14, 1 ;  /* 0x3ff00000120e742b */ /* 0x000fd0000000000e */
[----:B------:R-:W-:-:S10]  /*2aa0*/  DFMA R14, R18, R14, 1 ;  /* 0x3ff00000120e742b */ /* 0x000fd4000000000e */
[----:B------:R-:W-:Y:S02]  /*2ab0*/  IMAD R19, R20, 0x100000, R15 ;  /* 0x0010000014137824 */ /* 0x000fe400078e020f */
[----:B------:R-:W-:Y:S01]  /*2ac0*/  IMAD.MOV.U32 R18, RZ, RZ, R14 ;  /* 0x000000ffff127224 */ /* 0x000fe200078e000e */
[----:B------:R-:W-:Y:S06]  /*2ad0*/  @!P0 BRA `(.L_x_57) ;  /* 0x0000000000308947 */ /* 0x000fec0003800000 */
[----:B------:R-:W-:Y:S01]  /*2ae0*/  FSETP.GEU.AND P1, PT, |R23|, 4.2275390625, PT ;  /* 0x408748001700780b */ /* 0x000fe20003f2e200 */
[C---:B------:R-:W-:Y:S02]  /*2af0*/  DADD R18, R22.reuse, +INF ;  /* 0x7ff0000016127429 */ /* 0x040fe40000000000 */
[----:B------:R-:W-:-:S08]  /*2b00*/  DSETP.GEU.AND P0, PT, R22, RZ, PT ;  /* 0x000000ff1600722a */ /* 0x000fd00003f0e000 */
[----:B------:R-:W-:Y:S02]  /*2b10*/  FSEL R18, R18, RZ, P0 ;  /* 0x000000ff12127208 */ /* 0x000fe40000000000 */
[----:B------:R-:W-:Y:S02]  /*2b20*/  @!P1 LEA.HI R12, R20, R20, RZ, 0x1 ;  /* 0x00000014140c9211 */ /* 0x000fe400078f08ff */
[----:B------:R-:W-:Y:S02]  /*2b30*/  FSEL R19, R19, RZ, P0 ;  /* 0x000000ff13137208 */ /* 0x000fe40000000000 */
[----:B------:R-:W-:-:S05]  /*2b40*/  @!P1 SHF.R.S32.HI R12, RZ, 0x1, R12 ;  /* 0x00000001ff0c9819 */ /* 0x000fca000001140c */
[----:B------:R-:W-:Y:S02]  /*2b50*/  @!P1 IMAD.IADD R13, R20, 0x1, -R12 ;  /* 0x00000001140d9824 */ /* 0x000fe400078e0a0c */
[----:B------:R-:W-:Y:S02]  /*2b60*/  @!P1 IMAD R15, R12, 0x100000, R15 ;  /* 0x001000000c0f9824 */ /* 0x000fe400078e020f */
[----:B------:R-:W-:Y:S01]  /*2b70*/  @!P1 IMAD.MOV.U32 R12, RZ, RZ, RZ ;  /* 0x000000ffff0c9224 */ /* 0x000fe200078e00ff */
[----:B------:R-:W-:-:S06]  /*2b80*/  @!P1 LEA R13, R13, 0x3ff00000, 0x14 ;  /* 0x3ff000000d0d9811 */ /* 0x000fcc00078ea0ff */
[----:B------:R-:W-:-:S11]  /*2b90*/  @!P1 DMUL R18, R14, R12 ;  /* 0x0000000c0e129228 */ /* 0x000fd60000000000 */
.L_x_57:
[----:B------:R-:W-:Y:S01]  /*2ba0*/  DFMA R16, R16, R18, R18 ;  /* 0x000000121010722b */ /* 0x000fe20000000012 */
[----:B------:R-:W-:Y:S01]  /*2bb0*/  IMAD.MOV.U32 R33, RZ, RZ, 0x0 ;  /* 0x00000000ff217424 */ /* 0x000fe200078e00ff */
[----:B------:R-:W-:-:S08]  /*2bc0*/  DSETP.NEU.AND P0, PT, |R18|, +INF , PT ;  /* 0x7ff000001200742a */ /* 0x000fd00003f0d200 */
[----:B------:R-:W-:Y:S02]  /*2bd0*/  FSEL R13, R18, R16, !P0 ;  /* 0x00000010120d7208 */ /* 0x000fe40004000000 */
[----:B------:R-:W-:Y:S01]  /*2be0*/  FSEL R12, R19, R17, !P0 ;  /* 0x00000011130c7208 */ /* 0x000fe20004000000 */
[----:B------:R-:W-:Y:S06]  /*2bf0*/  RET.REL.NODEC R32 `(_Z9KmeansGPUiiP5pointS0_) ;  /* 0xffffffd420007950 */ /* 0x000fec0003c3ffff */
.L_x_58:
[----:B------:R-:W-:-:S00]  /*2c00*/  BRA `(.L_x_58) ;  /* 0xfffffffc00fc7947 */ /* 0x000fc0000383ffff */
[----:B------:R-:W-:-:S00]  /*2c10*/  NOP ;  /* 0x0000000000007918 */ /* 0x000fc00000000000 */
        /* <DEDUP_REMOVED lines=14> */
.L_x_61:


//--------------------- .nv.global.init           --------------------------
	.section	.nv.global.init,"aw",@progbits
.nv.global.init:
	.type		flag,@object
	.size		flag,(.L_0 - flag)
flag:
        /*0000*/ 	.byte	0x01
.L_0:


//--------------------- .nv.shared.reserved.0     --------------------------
	.section	.nv.shared.reserved.0,"aw",@nobits
	.weak		__nv_reservedSMEM_offset_0_alias
	.size		__nv_reservedSMEM_offset_0_alias, 0, 64
	.other		__nv_reservedSMEM_offset_0_alias,@"STO_CUDA_RESERVED_SHARED STV_DEFAULT"
__nv_reservedSMEM_offset_0_alias:
	.zero		0
	.zero		64


//--------------------- .nv.constant0._Z9KmeansGPUiiP5pointS0_ --------------------------
	.section	.nv.constant0._Z9KmeansGPUiiP5pointS0_,"a",@progbits
	.sectionflags	@""
	.align	4
.nv.constant0._Z9KmeansGPUiiP5pointS0_:
	.zero		920


//--------------------- SYMBOLS --------------------------

	.type		.nv.reservedSmem.offset0,@object
	.size		.nv.reservedSmem.offset0,0x4
